//
// Generated by NVIDIA NVVM Compiler
//
// Compiler Build ID: CL-36424714
// Cuda compilation tools, release 13.0, V13.0.88
// Based on NVVM 20.0.0
//

.version 9.0
.target sm_100
.address_size 64

	// .globl	_Z2mmIaiEvPT_S1_PT0_iii
// _ZZ2mmIaiEvPT_S1_PT0_iiiE4matA has been demoted
// _ZZ2mmIaiEvPT_S1_PT0_iiiE4matB has been demoted

.visible .entry _Z2mmIaiEvPT_S1_PT0_iii(
	.param .u64 .ptr .align 1 _Z2mmIaiEvPT_S1_PT0_iii_param_0,
	.param .u64 .ptr .align 1 _Z2mmIaiEvPT_S1_PT0_iii_param_1,
	.param .u64 .ptr .align 1 _Z2mmIaiEvPT_S1_PT0_iii_param_2,
	.param .u32 _Z2mmIaiEvPT_S1_PT0_iii_param_3,
	.param .u32 _Z2mmIaiEvPT_S1_PT0_iii_param_4,
	.param .u32 _Z2mmIaiEvPT_S1_PT0_iii_param_5
)
{
	.reg .pred 	%p<20>;
	.reg .b16 	%rs<15>;
	.reg .b32 	%r<336>;
	.reg .b64 	%rd<36>;
	// demoted variable
	.shared .align 1 .b8 _ZZ2mmIaiEvPT_S1_PT0_iiiE4matA[16384];
	// demoted variable
	.shared .align 1 .b8 _ZZ2mmIaiEvPT_S1_PT0_iiiE4matB[16384];
	ld.param.u64 	%rd6, [_Z2mmIaiEvPT_S1_PT0_iii_param_0];
	ld.param.u64 	%rd7, [_Z2mmIaiEvPT_S1_PT0_iii_param_1];
	ld.param.u32 	%r141, [_Z2mmIaiEvPT_S1_PT0_iii_param_4];
	ld.param.u32 	%r142, [_Z2mmIaiEvPT_S1_PT0_iii_param_5];
	cvta.to.global.u64 	%rd1, %rd6;
	cvta.to.global.u64 	%rd2, %rd7;
	mov.u32 	%r1, %ctaid.y;
	mov.u32 	%r2, %ntid.y;
	mov.u32 	%r3, %ntid.x;
	mov.u32 	%r4, %tid.y;
	setp.lt.s32 	%p1, %r141, 1;
	mov.u32 	%r5, %tid.x;
	@%p1 bra 	$L__BB0_10;
	add.s32 	%r144, %r141, -1;
	div.u32 	%r6, %r144, %r3;
	add.s32 	%r145, %r6, 1;
	and.b32  	%r7, %r145, 3;
	and.b32  	%r8, %r145, -4;
	shl.b32 	%r9, %r2, 4;
	shl.b32 	%r10, %r1, 6;
	mov.b32 	%r276, 0;
	cvt.u64.u32 	%rd15, %r3;
$L__BB0_2:
	setp.lt.u32 	%p2, %r6, 3;
	add.s32 	%r147, %r276, %r4;
	add.s32 	%r148, %r10, %r147;
	mul.lo.s32 	%r12, %r148, %r141;
	shl.b32 	%r149, %r147, 8;
	mov.u32 	%r150, _ZZ2mmIaiEvPT_S1_PT0_iiiE4matA;
	add.s32 	%r13, %r150, %r149;
	mov.b32 	%r279, 0;
	@%p2 bra 	$L__BB0_5;
	mov.b32 	%r279, 0;
	mov.u32 	%r278, %r279;
$L__BB0_4:
	add.s32 	%r152, %r279, %r5;
	add.s32 	%r153, %r152, %r12;
	cvt.s64.s32 	%rd8, %r153;
	add.s64 	%rd9, %rd1, %rd8;
	ld.global.u8 	%rs1, [%rd9];
	add.s32 	%r154, %r13, %r152;
	st.shared.u8 	[%r154], %rs1;
	add.s64 	%rd11, %rd9, %rd15;
	ld.global.u8 	%rs2, [%rd11];
	add.s32 	%r155, %r154, %r3;
	st.shared.u8 	[%r155], %rs2;
	add.s64 	%rd12, %rd11, %rd15;
	ld.global.u8 	%rs3, [%rd12];
	add.s32 	%r156, %r155, %r3;
	st.shared.u8 	[%r156], %rs3;
	add.s64 	%rd13, %rd12, %rd15;
	ld.global.u8 	%rs4, [%rd13];
	add.s32 	%r157, %r156, %r3;
	st.shared.u8 	[%r157], %rs4;
	shl.b32 	%r158, %r3, 2;
	add.s32 	%r279, %r158, %r279;
	add.s32 	%r278, %r278, 4;
	setp.ne.s32 	%p3, %r278, %r8;
	@%p3 bra 	$L__BB0_4;
$L__BB0_5:
	setp.eq.s32 	%p4, %r7, 0;
	@%p4 bra 	$L__BB0_9;
	setp.eq.s32 	%p5, %r7, 1;
	add.s32 	%r159, %r279, %r5;
	add.s32 	%r160, %r159, %r12;
	cvt.s64.s32 	%rd14, %r160;
	add.s64 	%rd3, %rd1, %rd14;
	ld.global.u8 	%rs5, [%rd3];
	add.s32 	%r19, %r13, %r159;
	st.shared.u8 	[%r19], %rs5;
	@%p5 bra 	$L__BB0_9;
	setp.eq.s32 	%p6, %r7, 2;
	add.s64 	%rd4, %rd3, %rd15;
	ld.global.u8 	%rs6, [%rd4];
	add.s32 	%r20, %r19, %r3;
	st.shared.u8 	[%r20], %rs6;
	@%p6 bra 	$L__BB0_9;
	add.s64 	%rd17, %rd4, %rd15;
	ld.global.u8 	%rs7, [%rd17];
	add.s32 	%r161, %r20, %r3;
	st.shared.u8 	[%r161], %rs7;
$L__BB0_9:
	add.s32 	%r276, %r276, %r2;
	setp.lt.u32 	%p7, %r276, %r9;
	@%p7 bra 	$L__BB0_2;
$L__BB0_10:
	setp.lt.s32 	%p8, %r141, 1;
	mov.u32 	%r22, %ctaid.x;
	shl.b32 	%r23, %r22, 6;
	@%p8 bra 	$L__BB0_20;
	add.s32 	%r163, %r141, -1;
	div.u32 	%r24, %r163, %r3;
	add.s32 	%r164, %r24, 1;
	and.b32  	%r25, %r164, 3;
	add.s32 	%r165, %r5, %r3;
	mad.lo.s32 	%r166, %r142, %r165, %r4;
	add.s32 	%r26, %r166, %r23;
	mul.lo.s32 	%r167, %r3, %r142;
	shl.b32 	%r27, %r167, 2;
	shl.b32 	%r168, %r3, 1;
	add.s32 	%r169, %r5, %r168;
	mad.lo.s32 	%r170, %r142, %r169, %r4;
	add.s32 	%r28, %r170, %r23;
	mad.lo.s32 	%r171, %r3, 3, %r5;
	mad.lo.s32 	%r172, %r142, %r171, %r4;
	add.s32 	%r29, %r172, %r23;
	shl.b32 	%r30, %r3, 6;
	mad.lo.s32 	%r173, %r5, %r142, %r4;
	add.s32 	%r31, %r173, %r23;
	mov.b32 	%r280, 0;
$L__BB0_12:
	mov.u32 	%r32, %r280;
	setp.lt.u32 	%p9, %r24, 3;
	add.s32 	%r33, %r32, %r4;
	shl.b32 	%r175, %r22, 6;
	add.s32 	%r34, %r33, %r175;
	mov.b32 	%r288, 0;
	@%p9 bra 	$L__BB0_15;
	add.s32 	%r177, %r24, 1;
	and.b32  	%r178, %r177, -4;
	neg.s32 	%r281, %r178;
	add.s32 	%r286, %r26, %r32;
	add.s32 	%r285, %r28, %r32;
	add.s32 	%r284, %r29, %r32;
	shl.b32 	%r179, %r5, 6;
	add.s32 	%r180, %r4, %r179;
	mov.u32 	%r181, _ZZ2mmIaiEvPT_S1_PT0_iiiE4matB;
	add.s32 	%r182, %r181, %r180;
	add.s32 	%r283, %r182, %r32;
	add.s32 	%r282, %r31, %r32;
	mov.b32 	%r288, 0;
$L__BB0_14:
	cvt.s64.s32 	%rd18, %r282;
	add.s64 	%rd19, %rd2, %rd18;
	ld.global.u8 	%rs8, [%rd19];
	st.shared.u8 	[%r283], %rs8;
	cvt.s64.s32 	%rd20, %r286;
	add.s64 	%rd21, %rd2, %rd20;
	ld.global.u8 	%rs9, [%rd21];
	add.s32 	%r183, %r283, %r30;
	st.shared.u8 	[%r183], %rs9;
	cvt.s64.s32 	%rd22, %r285;
	add.s64 	%rd23, %rd2, %rd22;
	ld.global.u8 	%rs10, [%rd23];
	shl.b32 	%r184, %r3, 7;
	add.s32 	%r185, %r283, %r184;
	st.shared.u8 	[%r185], %rs10;
	cvt.s64.s32 	%rd24, %r284;
	add.s64 	%rd25, %rd2, %rd24;
	ld.global.u8 	%rs11, [%rd25];
	mad.lo.s32 	%r186, %r3, 192, %r283;
	st.shared.u8 	[%r186], %rs11;
	shl.b32 	%r187, %r3, 2;
	add.s32 	%r288, %r288, %r187;
	add.s32 	%r286, %r286, %r27;
	add.s32 	%r285, %r285, %r27;
	add.s32 	%r284, %r284, %r27;
	shl.b32 	%r188, %r3, 8;
	add.s32 	%r283, %r283, %r188;
	add.s32 	%r282, %r282, %r27;
	add.s32 	%r281, %r281, 4;
	setp.ne.s32 	%p10, %r281, 0;
	@%p10 bra 	$L__BB0_14;
$L__BB0_15:
	setp.eq.s32 	%p11, %r25, 0;
	@%p11 bra 	$L__BB0_19;
	setp.eq.s32 	%p12, %r25, 1;
	add.s32 	%r56, %r288, %r5;
	mad.lo.s32 	%r189, %r56, %r142, %r34;
	cvt.s64.s32 	%rd26, %r189;
	add.s64 	%rd27, %rd2, %rd26;
	ld.global.u8 	%rs12, [%rd27];
	mov.u32 	%r190, _ZZ2mmIaiEvPT_S1_PT0_iiiE4matB;
	add.s32 	%r191, %r190, %r33;
	shl.b32 	%r192, %r56, 6;
	add.s32 	%r57, %r191, %r192;
	st.shared.u8 	[%r57], %rs12;
	@%p12 bra 	$L__BB0_19;
	setp.eq.s32 	%p13, %r25, 2;
	add.s32 	%r58, %r56, %r3;
	mad.lo.s32 	%r193, %r58, %r142, %r34;
	cvt.s64.s32 	%rd28, %r193;
	add.s64 	%rd29, %rd2, %rd28;
	ld.global.u8 	%rs13, [%rd29];
	add.s32 	%r59, %r57, %r30;
	st.shared.u8 	[%r59], %rs13;
	@%p13 bra 	$L__BB0_19;
	add.s32 	%r194, %r58, %r3;
	mad.lo.s32 	%r195, %r194, %r142, %r34;
	cvt.s64.s32 	%rd30, %r195;
	add.s64 	%rd31, %rd2, %rd30;
	ld.global.u8 	%rs14, [%rd31];
	add.s32 	%r196, %r59, %r30;
	st.shared.u8 	[%r196], %rs14;
$L__BB0_19:
	add.s32 	%r280, %r32, 4;
	setp.lt.u32 	%p14, %r32, 60;
	@%p14 bra 	$L__BB0_12;
$L__BB0_20:
	setp.lt.s32 	%p15, %r141, 1;
	bar.sync 	0;
	mov.b32 	%r328, 0;
	mov.u32 	%r329, %r328;
	mov.u32 	%r330, %r328;
	mov.u32 	%r331, %r328;
	mov.u32 	%r332, %r328;
	mov.u32 	%r333, %r328;
	mov.u32 	%r334, %r328;
	mov.u32 	%r335, %r328;
	@%p15 bra 	$L__BB0_28;
	shr.u32 	%r200, %r5, 1;
	and.b32  	%r61, %r200, 496;
	shl.b32 	%r62, %r4, 12;
	add.s32 	%r201, %r141, -1;
	shr.u32 	%r202, %r201, 4;
	add.s32 	%r63, %r202, 1;
	and.b32  	%r64, %r63, 3;
	setp.lt.u32 	%p16, %r141, 49;
	mov.b32 	%r328, 0;
	mov.u32 	%r316, %r328;
	@%p16 bra 	$L__BB0_25;
	mov.u32 	%r205, _ZZ2mmIaiEvPT_S1_PT0_iiiE4matB;
	add.s32 	%r206, %r61, %r205;
	add.s32 	%r290, %r206, 2048;
	mov.u32 	%r207, _ZZ2mmIaiEvPT_S1_PT0_iiiE4matA;
	add.s32 	%r66, %r207, %r62;
	and.b32  	%r208, %r63, 536870908;
	neg.s32 	%r289, %r208;
	mov.b32 	%r328, 0;
	mov.b32 	%r291, 32;
	mov.u32 	%r329, %r328;
	mov.u32 	%r330, %r328;
	mov.u32 	%r331, %r328;
	mov.u32 	%r332, %r328;
	mov.u32 	%r333, %r328;
	mov.u32 	%r334, %r328;
	mov.u32 	%r335, %r328;
$L__BB0_23:
	add.s32 	%r209, %r66, %r291;
	add.s32 	%r210, %r209, -32;
	add.s32 	%r211, %r290, -2048;
	mov.b32 	%r212, 256;
	wmma.load.a.sync.aligned.row.m16n16k16.shared.s8 	{%r213, %r214}, [%r210], %r212;
	mov.b32 	%r215, 64;
	wmma.load.b.sync.aligned.row.m16n16k16.shared.s8 	{%r216, %r217}, [%r211], %r215;
	wmma.mma.sync.aligned.row.row.m16n16k16.s32.s8.s8.s32 {%r218, %r219, %r220, %r221, %r222, %r223, %r224, %r225}, {%r213, %r214}, {%r216, %r217}, {%r335, %r334, %r333, %r332, %r331, %r330, %r329, %r328};
	add.s32 	%r226, %r209, -16;
	add.s32 	%r227, %r290, -1024;
	wmma.load.a.sync.aligned.row.m16n16k16.shared.s8 	{%r228, %r229}, [%r226], %r212;
	wmma.load.b.sync.aligned.row.m16n16k16.shared.s8 	{%r230, %r231}, [%r227], %r215;
	wmma.mma.sync.aligned.row.row.m16n16k16.s32.s8.s8.s32 {%r232, %r233, %r234, %r235, %r236, %r237, %r238, %r239}, {%r228, %r229}, {%r230, %r231}, {%r218, %r219, %r220, %r221, %r222, %r223, %r224, %r225};
	wmma.load.a.sync.aligned.row.m16n16k16.shared.s8 	{%r240, %r241}, [%r209], %r212;
	wmma.load.b.sync.aligned.row.m16n16k16.shared.s8 	{%r242, %r243}, [%r290], %r215;
	wmma.mma.sync.aligned.row.row.m16n16k16.s32.s8.s8.s32 {%r244, %r245, %r246, %r247, %r248, %r249, %r250, %r251}, {%r240, %r241}, {%r242, %r243}, {%r232, %r233, %r234, %r235, %r236, %r237, %r238, %r239};
	add.s32 	%r252, %r209, 16;
	add.s32 	%r253, %r290, 1024;
	wmma.load.a.sync.aligned.row.m16n16k16.shared.s8 	{%r254, %r255}, [%r252], %r212;
	wmma.load.b.sync.aligned.row.m16n16k16.shared.s8 	{%r256, %r257}, [%r253], %r215;
	wmma.mma.sync.aligned.row.row.m16n16k16.s32.s8.s8.s32 {%r335, %r334, %r333, %r332, %r331, %r330, %r329, %r328}, {%r254, %r255}, {%r256, %r257}, {%r244, %r245, %r246, %r247, %r248, %r249, %r250, %r251};
	add.s32 	%r291, %r291, 64;
	add.s32 	%r290, %r290, 4096;
	add.s32 	%r289, %r289, 4;
	setp.ne.s32 	%p17, %r289, 0;
	@%p17 bra 	$L__BB0_23;
	add.s32 	%r316, %r291, -32;
$L__BB0_25:
	setp.eq.s32 	%p18, %r64, 0;
	@%p18 bra 	$L__BB0_28;
	shl.b32 	%r258, %r316, 6;
	add.s32 	%r259, %r258, %r61;
	mov.u32 	%r260, _ZZ2mmIaiEvPT_S1_PT0_iiiE4matB;
	add.s32 	%r319, %r260, %r259;
	add.s32 	%r261, %r316, %r62;
	mov.u32 	%r262, _ZZ2mmIaiEvPT_S1_PT0_iiiE4matA;
	add.s32 	%r318, %r262, %r261;
	neg.s32 	%r317, %r64;
$L__BB0_27:
	.pragma "nounroll";
	mov.b32 	%r263, 256;
	wmma.load.a.sync.aligned.row.m16n16k16.shared.s8 	{%r264, %r265}, [%r318], %r263;
	mov.b32 	%r266, 64;
	wmma.load.b.sync.aligned.row.m16n16k16.shared.s8 	{%r267, %r268}, [%r319], %r266;
	wmma.mma.sync.aligned.row.row.m16n16k16.s32.s8.s8.s32 {%r335, %r334, %r333, %r332, %r331, %r330, %r329, %r328}, {%r264, %r265}, {%r267, %r268}, {%r335, %r334, %r333, %r332, %r331, %r330, %r329, %r328};
	add.s32 	%r319, %r319, 1024;
	add.s32 	%r318, %r318, 16;
	add.s32 	%r317, %r317, 1;
	setp.ne.s32 	%p19, %r317, 0;
	@%p19 bra 	$L__BB0_27;
$L__BB0_28:
	ld.param.u64 	%rd35, [_Z2mmIaiEvPT_S1_PT0_iii_param_2];
	cvta.to.global.u64 	%rd32, %rd35;
	mad.lo.s32 	%r269, %r3, %r22, %r5;
	mad.lo.s32 	%r270, %r2, %r1, %r4;
	shr.u32 	%r271, %r269, 1;
	and.b32  	%r272, %r271, 2147483632;
	mul.lo.s32 	%r273, %r270, %r142;
	shl.b32 	%r274, %r273, 4;
	add.s32 	%r275, %r274, %r272;
	mul.wide.s32 	%rd33, %r275, 4;
	add.s64 	%rd34, %rd32, %rd33;
	wmma.store.d.sync.aligned.row.m16n16k16.global.s32 	[%rd34], {%r335, %r334, %r333, %r332, %r331, %r330, %r329, %r328}, %r142;
	ret;

}


// ===== COMPILED SASS (sm_100) =====

	.target	sm_100

	.elftype	@"ET_EXEC"


//--------------------- .note.nv.tkinfo           --------------------------
	.section	.note.nv.tkinfo,"",@"SHT_NOTE"
	.sectionflags	@"SHF_NOTE_NV_TKINFO"
	.tkinfo
        /*0018*/ 	.word	0x00000002
        /*0030*/ 	.string	""
        /*0030*/ 	.string	"ptxas"
        /*0030*/ 	.string	"Cuda compilation tools, release 13.0, V13.0.88"
        /*0030*/ 	.string	"Build cuda_13.0.r13.0/compiler.36424714_0"
        /*0030*/ 	.string	"-arch sm_100 -m 64 "



//--------------------- .note.nv.cuinfo           --------------------------
	.section	.note.nv.cuinfo,"",@"SHT_NOTE"
	.sectionflags	@"SHF_NOTE_NV_CUINFO"
        /*0018*/ 	.short	0x0002
        /*001a*/ 	.short	0x0064
        /*001c*/ 	.short	0x0082
	.zero		2


//--------------------- .nv.info                  --------------------------
	.section	.nv.info,"",@"SHT_CUDA_INFO"
	.align	4


	//----- nvinfo : EIATTR_REGCOUNT
	.align		4
        /*0000*/ 	.byte	0x04, 0x2f
        /*0002*/ 	.short	(.L_1 - .L_0)
	.align		4
.L_0:
        /*0004*/ 	.word	index@(_Z2mmIaiEvPT_S1_PT0_iii)
        /*0008*/ 	.word	0x00000020


	//----- nvinfo : EIATTR_FRAME_SIZE
	.align		4
.L_1:
        /*000c*/ 	.byte	0x04, 0x11
        /*000e*/ 	.short	(.L_3 - .L_2)
	.align		4
.L_2:
        /*0010*/ 	.word	index@(_Z2mmIaiEvPT_S1_PT0_iii)
        /*0014*/ 	.word	0x00000000


	//----- nvinfo : EIATTR_MIN_STACK_SIZE
	.align		4
.L_3:
        /*0018*/ 	.byte	0x04, 0x12
        /*001a*/ 	.short	(.L_5 - .L_4)
	.align		4
.L_4:
        /*001c*/ 	.word	index@(_Z2mmIaiEvPT_S1_PT0_iii)
        /*0020*/ 	.word	0x00000000
.L_5:


//--------------------- .nv.compat                --------------------------
	.section	.nv.compat,"",@"SHT_CUDA_COMPAT_INFO"
	.align	4
        /*0000*/ 	.byte	0x02, 0x09, 0x00, 0x00, 0x02, 0x02, 0x01, 0x00, 0x02, 0x05, 0x05, 0x00, 0x03, 0x07, 0x01, 0x01
        /*0010*/ 	.byte	0x02, 0x03, 0x00, 0x00, 0x02, 0x06, 0x01, 0x00, 0x04, 0x0b, 0x08, 0x00, 0x01, 0x00, 0x00, 0x00
        /*0020*/ 	.byte	0x00, 0x00, 0x00, 0x00


//--------------------- .nv.info._Z2mmIaiEvPT_S1_PT0_iii --------------------------
	.section	.nv.info._Z2mmIaiEvPT_S1_PT0_iii,"",@"SHT_CUDA_INFO"
	.sectionflags	@""
	.align	4


	//----- nvinfo : EIATTR_CUDA_API_VERSION
	.align		4
        /*0000*/ 	.byte	0x04, 0x37
        /*0002*/ 	.short	(.L_7 - .L_6)
.L_6:
        /*0004*/ 	.word	0x00000082


	//----- nvinfo : EIATTR_KPARAM_INFO
	.align		4
.L_7:
        /*0008*/ 	.byte	0x04, 0x17
        /*000a*/ 	.short	(.L_9 - .L_8)
.L_8:
        /*000c*/ 	.word	0x00000000
        /*0010*/ 	.short	0x0005
        /*0012*/ 	.short	0x0020
        /*0014*/ 	.byte	0x00, 0xf0, 0x11, 0x00


	//----- nvinfo : EIATTR_KPARAM_INFO
	.align		4
.L_9:
        /*0018*/ 	.byte	0x04, 0x17
        /*001a*/ 	.short	(.L_11 - .L_10)
.L_10:
        /*001c*/ 	.word	0x00000000
        /*0020*/ 	.short	0x0004
        /*0022*/ 	.short	0x001c
        /*0024*/ 	.byte	0x00, 0xf0, 0x11, 0x00


	//----- nvinfo : EIATTR_KPARAM_INFO
	.align		4
.L_11:
        /*0028*/ 	.byte	0x04, 0x17
        /*002a*/ 	.short	(.L_13 - .L_12)
.L_12:
        /*002c*/ 	.word	0x00000000
        /*0030*/ 	.short	0x0003
        /*0032*/ 	.short	0x0018
        /*0034*/ 	.byte	0x00, 0xf0, 0x11, 0x00


	//----- nvinfo : EIATTR_KPARAM_INFO
	.align		4
.L_13:
        /*0038*/ 	.byte	0x04, 0x17
        /*003a*/ 	.short	(.L_15 - .L_14)
.L_14:
        /*003c*/ 	.word	0x00000000
        /*0040*/ 	.short	0x0002
        /*0042*/ 	.short	0x0010
        /*0044*/ 	.byte	0x00, 0xf5, 0x21, 0x00


	//----- nvinfo : EIATTR_KPARAM_INFO
	.align		4
.L_15:
        /*0048*/ 	.byte	0x04, 0x17
        /*004a*/ 	.short	(.L_17 - .L_16)
.L_16:
        /*004c*/ 	.word	0x00000000
        /*0050*/ 	.short	0x0001
        /*0052*/ 	.short	0x0008
        /*0054*/ 	.byte	0x00, 0xf5, 0x21, 0x00


	//----- nvinfo : EIATTR_KPARAM_INFO
	.align		4
.L_17:
        /*0058*/ 	.byte	0x04, 0x17
        /*005a*/ 	.short	(.L_19 - .L_18)
.L_18:
        /*005c*/ 	.word	0x00000000
        /*0060*/ 	.short	0x0000
        /*0062*/ 	.short	0x0000
        /*0064*/ 	.byte	0x00, 0xf5, 0x21, 0x00


	//----- nvinfo : EIATTR_SPARSE_MMA_MASK
	.align		4
.L_19:
        /*0068*/ 	.byte	0x03, 0x50
        /*006a*/ 	.short	0x0000


	//----- nvinfo : EIATTR_WMMA_USED
	.align		4
        /*006c*/ 	.byte	0x01, 0x2b
	.zero		2


	//----- nvinfo : EIATTR_MAXREG_COUNT
	.align		4
        /*0070*/ 	.byte	0x03, 0x1b
        /*0072*/ 	.short	0x00ff


	//----- nvinfo : EIATTR_NUM_BARRIERS
	.align		4
        /*0074*/ 	.byte	0x02, 0x4c
        /*0076*/ 	.byte	0x01
	.zero		1


	//----- nvinfo : EIATTR_MERCURY_ISA_VERSION
	.align		4
        /*0078*/ 	.byte	0x03, 0x5f
        /*007a*/ 	.short	0x0101


	//----- nvinfo : EIATTR_VRC_CTA_INIT_COUNT
	.align		4
        /*007c*/ 	.byte	0x02, 0x4a
	.zero		1
	.zero		1


	//----- nvinfo : EIATTR_EXIT_INSTR_OFFSETS
	.align		4
        /*0080*/ 	.byte	0x04, 0x1c
        /*0082*/ 	.short	(.L_21 - .L_20)


	//   ....[0]....
.L_20:
        /*0084*/ 	.word	0x00002ec0


	//----- nvinfo : EIATTR_CBANK_PARAM_SIZE
	.align		4
.L_21:
        /*0088*/ 	.byte	0x03, 0x19
        /*008a*/ 	.short	0x0024


	//----- nvinfo : EIATTR_PARAM_CBANK
	.align		4
        /*008c*/ 	.byte	0x04, 0x0a
        /*008e*/ 	.short	(.L_23 - .L_22)
	.align		4
.L_22:
        /*0090*/ 	.word	index@(.nv.constant0._Z2mmIaiEvPT_S1_PT0_iii)
        /*0094*/ 	.short	0x0380
        /*0096*/ 	.short	0x0024


	//----- nvinfo : EIATTR_SW_WAR
	.align		4
.L_23:
        /*0098*/ 	.byte	0x04, 0x36
        /*009a*/ 	.short	(.L_25 - .L_24)
.L_24:
        /*009c*/ 	.word	0x00000008
.L_25:


//--------------------- .nv.callgraph             --------------------------
	.section	.nv.callgraph,"",@"SHT_CUDA_CALLGRAPH"
	.align	4
	.sectionentsize	8
	.align		4
        /*0000*/ 	.word	0x00000000
	.align		4
        /*0004*/ 	.word	0xffffffff
	.align		4
        /*0008*/ 	.word	0x00000000
	.align		4
        /*000c*/ 	.word	0xfffffffe
	.align		4
        /*0010*/ 	.word	0x00000000
	.align		4
        /*0014*/ 	.word	0xfffffffd
	.align		4
        /*0018*/ 	.word	0x00000000
	.align		4
        /*001c*/ 	.word	0xfffffffc


//--------------------- .text._Z2mmIaiEvPT_S1_PT0_iii --------------------------
	.section	.text._Z2mmIaiEvPT_S1_PT0_iii,"ax",@progbits
	.align	128
        .global         _Z2mmIaiEvPT_S1_PT0_iii
        .type           _Z2mmIaiEvPT_S1_PT0_iii,@function
        .size           _Z2mmIaiEvPT_S1_PT0_iii,(.L_x_21 - _Z2mmIaiEvPT_S1_PT0_iii)
        .other          _Z2mmIaiEvPT_S1_PT0_iii,@"STO_CUDA_ENTRY STV_DEFAULT"
_Z2mmIaiEvPT_S1_PT0_iii:
.text._Z2mmIaiEvPT_S1_PT0_iii:
[----:B------:R-:W-:Y:S08]  /*0000*/  LDC R1, c[0x0][0x37c] ;  /* 0x0000df00ff017b82 */ /* 0x000ff00000000800 */
[----:B------:R-:W0:Y:S01]  /*0010*/  LDC R2, c[0x0][0x39c] ;  /* 0x0000e700ff027b82 */ /* 0x000e220000000800 */
[----:B------:R-:W1:Y:S01]  /*0020*/  S2R R0, SR_CTAID.Y ;  /* 0x0000000000007919 */ /* 0x000e620000002600 */
[----:B------:R-:W2:Y:S01]  /*0030*/  LDCU UR11, c[0x0][0x364] ;  /* 0x00006c80ff0b77ac */ /* 0x000ea20008000800 */
[----:B------:R-:W3:Y:S01]  /*0040*/  S2R R3, SR_TID.Y ;  /* 0x0000000000037919 */ /* 0x000ee20000002200 */
[----:B------:R-:W4:Y:S01]  /*0050*/  LDCU.64 UR8, c[0x0][0x358] ;  /* 0x00006b00ff0877ac */ /* 0x000f220008000a00 */
[----:B------:R-:W0:Y:S01]  /*0060*/  S2R R12, SR_TID.X ;  /* 0x00000000000c7919 */ /* 0x000e220000002100 */
[----:B------:R-:W0:Y:S02]  /*0070*/  LDCU UR12, c[0x0][0x360] ;  /* 0x00006c00ff0c77ac */ /* 0x000e240008000800 */
[----:B0-----:R-:W-:-:S13]  /*0080*/  ISETP.GE.AND P0, PT, R2, 0x1, PT ;  /* 0x000000010200780c */ /* 0x001fda0003f06270 */
[----:B-1234-:R-:W-:Y:S05]  /*0090*/  @!P0 BRA `(.L_x_0) ;  /* 0x0000000c00c88947 */ /* 0x01efea0003800000 */
[----:B------:R-:W0:Y:S01]  /*00a0*/  I2F.U32.RP R6, UR12 ;  /* 0x0000000c00067d06 */ /* 0x000e220008209000 */
[----:B------:R-:W-:Y:S01]  /*00b0*/  IMAD.MOV.U32 R4, RZ, RZ, RZ ;  /* 0x000000ffff047224 */ /* 0x000fe200078e00ff */
[----:B------:R-:W-:Y:S01]  /*00c0*/  ISETP.NE.U32.AND P2, PT, RZ, UR12, PT ;  /* 0x0000000cff007c0c */ /* 0x000fe2000bf45070 */
[----:B------:R-:W-:Y:S01]  /*00d0*/  USHF.L.U32 UR10, UR11, 0x4, URZ ;  /* 0x000000040b0a7899 */ /* 0x000fe200080006ff */
[----:B------:R-:W-:-:S04]  /*00e0*/  UMOV UR4, URZ ;  /* 0x000000ff00047c82 */ /* 0x000fc80008000000 */
[----:B0-----:R-:W0:Y:S02]  /*00f0*/  MUFU.RCP R6, R6 ;  /* 0x0000000600067308 */ /* 0x001e240000001000 */
[----:B0-----:R-:W-:-:S06]  /*0100*/  VIADD R5, R6, 0xffffffe ;  /* 0x0ffffffe06057836 */ /* 0x001fcc0000000000 */
[----:B------:R-:W0:Y:S02]  /*0110*/  F2I.FTZ.U32.TRUNC.NTZ R5, R5 ;  /* 0x0000000500057305 */ /* 0x000e24000021f000 */
[----:B0-----:R-:W-:-:S04]  /*0120*/  IMAD.MOV R7, RZ, RZ, -R5 ;  /* 0x000000ffff077224 */ /* 0x001fc800078e0a05 */
[----:B------:R-:W-:-:S04]  /*0130*/  IMAD R7, R7, UR12, RZ ;  /* 0x0000000c07077c24 */ /* 0x000fc8000f8e02ff */
[----:B------:R-:W-:-:S04]  /*0140*/  IMAD.HI.U32 R7, R5, R7, R4 ;  /* 0x0000000705077227 */ /* 0x000fc800078e0004 */
[----:B------:R-:W-:-:S04]  /*0150*/  VIADD R4, R2, 0xffffffff ;  /* 0xffffffff02047836 */ /* 0x000fc80000000000 */
[----:B------:R-:W-:-:S04]  /*0160*/  IMAD.HI.U32 R2, R7, R4, RZ ;  /* 0x0000000407027227 */ /* 0x000fc800078e00ff */
[----:B------:R-:W-:-:S04]  /*0170*/  IMAD.MOV R7, RZ, RZ, -R2 ;  /* 0x000000ffff077224 */ /* 0x000fc800078e0a02 */
[----:B------:R-:W-:-:S05]  /*0180*/  IMAD R4, R7, UR12, R4 ;  /* 0x0000000c07047c24 */ /* 0x000fca000f8e0204 */
[----:B------:R-:W-:-:S13]  /*0190*/  ISETP.GE.U32.AND P0, PT, R4, UR12, PT ;  /* 0x0000000c04007c0c */ /* 0x000fda000bf06070 */
[----:B------:R-:W-:Y:S02]  /*01a0*/  @P0 VIADD R4, R4, -UR12 ;  /* 0x8000000c04040c36 */ /* 0x000fe40008000000 */
[----:B------:R-:W-:-:S03]  /*01b0*/  @P0 VIADD R2, R2, 0x1 ;  /* 0x0000000102020836 */ /* 0x000fc60000000000 */
[----:B------:R-:W-:-:S13]  /*01c0*/  ISETP.GE.U32.AND P1, PT, R4, UR12, PT ;  /* 0x0000000c04007c0c */ /* 0x000fda000bf26070 */
[----:B------:R-:W-:Y:S02]  /*01d0*/  @P1 IADD3 R2, PT, PT, R2, 0x1, RZ ;  /* 0x0000000102021810 */ /* 0x000fe40007ffe0ff */
[----:B------:R-:W-:-:S05]  /*01e0*/  @!P2 LOP3.LUT R2, RZ, UR12, RZ, 0x33, !PT ;  /* 0x0000000cff02ac12 */ /* 0x000fca000f8e33ff */
[----:B------:R-:W-:-:S05]  /*01f0*/  VIADD R5, R2, 0x1 ;  /* 0x0000000102057836 */ /* 0x000fca0000000000 */
[C---:B------:R-:W-:Y:S02]  /*0200*/  LOP3.LUT R4, R5.reuse, 0x3, RZ, 0xc0, !PT ;  /* 0x0000000305047812 */ /* 0x040fe400078ec0ff */
[----:B------:R-:W-:-:S07]  /*0210*/  LOP3.LUT R5, R5, 0xfffffffc, RZ, 0xc0, !PT ;  /* 0xfffffffc05057812 */ /* 0x000fce00078ec0ff */
.L_x_7:
[----:B0-----:R-:W0:Y:S01]  /*0220*/  S2UR UR6, SR_CgaCtaId ;  /* 0x00000000000679c3 */ /* 0x001e220000008800 */
[----:B------:R-:W-:Y:S01]  /*0230*/  ISETP.GE.U32.AND P0, PT, R2, 0x3, PT ;  /* 0x000000030200780c */ /* 0x000fe20003f06070 */
[----:B------:R-:W-:Y:S01]  /*0240*/  UMOV UR5, 0x400 ;  /* 0x0000040000057882 */ /* 0x000fe20000000000 */
[----:B------:R-:W-:Y:S01]  /*0250*/  VIADD R7, R3, UR4 ;  /* 0x0000000403077c36 */ /* 0x000fe20008000000 */
[----:B------:R-:W-:-:S03]  /*0260*/  UIADD3 UR4, UPT, UPT, UR11, UR4, URZ ;  /* 0x000000040b047290 */ /* 0x000fc6000fffe0ff */
[----:B---3--:R-:W-:Y:S01]  /*0270*/  IMAD R6, R0, 0x40, R7 ;  /* 0x0000004000067824 */ /* 0x008fe200078e0207 */
[----:B------:R-:W-:Y:S02]  /*0280*/  UISETP.GE.U32.AND UP0, UPT, UR4, UR10, UPT ;  /* 0x0000000a0400728c */ /* 0x000fe4000bf06070 */
[----:B0-----:R-:W-:-:S06]  /*0290*/  ULEA UR5, UR6, UR5, 0x18 ;  /* 0x0000000506057291 */ /* 0x001fcc000f8ec0ff */
[----:B------:R-:W-:Y:S01]  /*02a0*/  LEA R7, R7, UR5, 0x8 ;  /* 0x0000000507077c11 */ /* 0x000fe2000f8e40ff */
[----:B------:R-:W-:Y:S01]  /*02b0*/  UMOV UR5, URZ ;  /* 0x000000ff00057c82 */ /* 0x000fe20008000000 */
[----:B-12-4-:R-:W-:Y:S05]  /*02c0*/  @!P0 BRA `(.L_x_1) ;  /* 0x0000000800dc8947 */ /* 0x016fea0003800000 */
[----:B------:R-:W-:Y:S01]  /*02d0*/  ISETP.GT.AND P0, PT, R5, RZ, PT ;  /* 0x000000ff0500720c */ /* 0x000fe20003f04270 */
[----:B------:R-:W0:Y:S01]  /*02e0*/  LDCU UR16, c[0x0][0x39c] ;  /* 0x00007380ff1077ac */ /* 0x000e220008000800 */
[----:B------:R-:W1:Y:S01]  /*02f0*/  LDCU.64 UR18, c[0x0][0x380] ;  /* 0x00007000ff1277ac */ /* 0x000e620008000a00 */
[----:B------:R-:W-:Y:S01]  /*0300*/  UMOV UR5, URZ ;  /* 0x000000ff00057c82 */ /* 0x000fe20008000000 */
[----:B------:R-:W-:-:S09]  /*0310*/  UMOV UR6, URZ ;  /* 0x000000ff00067c82 */ /* 0x000fd20008000000 */
[----:B------:R-:W-:Y:S05]  /*0320*/  @!P0 BRA `(.L_x_2) ;  /* 0x0000000800608947 */ /* 0x000fea0003800000 */
[----:B------:R-:W-:Y:S01]  /*0330*/  VIADD R8, R5, -UR6 ;  /* 0x8000000605087c36 */ /* 0x000fe20008000000 */
[----:B------:R-:W-:-:S04]  /*0340*/  PLOP3.LUT P0, PT, PT, PT, PT, 0x80, 0x8 ;  /* 0x000000000008781c */ /* 0x000fc80003f0f070 */
[----:B------:R-:W-:-:S13]  /*0350*/  ISETP.GT.AND P1, PT, R8, 0xc, PT ;  /* 0x0000000c0800780c */ /* 0x000fda0003f24270 */
[----:B------:R-:W-:Y:S05]  /*0360*/  @!P1 BRA `(.L_x_3) ;  /* 0x00000004007c9947 */ /* 0x000fea0003800000 */
[----:B------:R-:W-:Y:S01]  /*0370*/  PLOP3.LUT P0, PT, PT, PT, PT, 0x8, 0x80 ;  /* 0x000000000080781c */ /* 0x000fe20003f0e170 */
[----:B------:R-:W-:Y:S01]  /*0380*/  VIADD R8, R5, 0xfffffff4 ;  /* 0xfffffff405087836 */ /* 0x000fe20000000000 */
[----:B------:R-:W2:Y:S01]  /*0390*/  LDCU UR7, c[0x0][0x39c] ;  /* 0x00007380ff0777ac */ /* 0x000ea20008000800 */
[----:B------:R-:W3:Y:S10]  /*03a0*/  LDCU.64 UR14, c[0x0][0x380] ;  /* 0x00007000ff0e77ac */ /* 0x000ef40008000a00 */
.L_x_4:
[----:B----4-:R-:W-:-:S04]  /*03b0*/  VIADD R16, R12, UR5 ;  /* 0x000000050c107c36 */ /* 0x010fc80008000000 */
[----:B--2---:R-:W-:-:S05]  /*03c0*/  IMAD R9, R6, UR7, R16 ;  /* 0x0000000706097c24 */ /* 0x004fca000f8e0210 */
[----:B---3--:R-:W-:-:S04]  /*03d0*/  IADD3 R20, P1, PT, R9, UR14, RZ ;  /* 0x0000000e09147c10 */ /* 0x008fc8000ff3e0ff */
[----:B------:R-:W-:Y:S02]  /*03e0*/  LEA.HI.X.SX32 R21, R9, UR15, 0x1, P1 ;  /* 0x0000000f09157c11 */ /* 0x000fe400088f0eff */
[----:B------:R-:W-:-:S03]  /*03f0*/  IADD3 R18, P1, PT, R20, UR12, RZ ;  /* 0x0000000c14127c10 */ /* 0x000fc6000ff3e0ff */
[----:B------:R2:W3:Y:S01]  /*0400*/  LDG.E.U8 R25, desc[UR8][R20.64] ;  /* 0x0000000814197981 */ /* 0x0004e2000c1e1100 */
[----:B------:R-:W-:Y:S02]  /*0410*/  IADD3.X R19, PT, PT, RZ, R21, RZ, P1, !PT ;  /* 0x00000015ff137210 */ /* 0x000fe40000ffe4ff */
[----:B------:R-:W-:-:S03]  /*0420*/  IADD3 R14, P1, PT, R18, UR12, RZ ;  /* 0x0000000c120e7c10 */ /* 0x000fc6000ff3e0ff */
[----:B------:R4:W5:Y:S02]  /*0430*/  LDG.E.U8 R24, desc[UR8][R18.64] ;  /* 0x0000000812187981 */ /* 0x000964000c1e1100 */
[----:B------:R-:W-:Y:S01]  /*0440*/  IMAD.X R15, RZ, RZ, R19, P1 ;  /* 0x000000ffff0f7224 */ /* 0x000fe200008e0613 */
[----:B------:R-:W-:-:S04]  /*0450*/  IADD3 R10, P1, PT, R14, UR12, RZ ;  /* 0x0000000c0e0a7c10 */ /* 0x000fc8000ff3e0ff */
[----:B------:R0:W5:Y:S01]  /*0460*/  LDG.E.U8 R29, desc[UR8][R14.64] ;  /* 0x000000080e1d7981 */ /* 0x000162000c1e1100 */
[----:B------:R-:W-:-:S05]  /*0470*/  IMAD.X R11, RZ, RZ, R15, P1 ;  /* 0x000000ffff0b7224 */ /* 0x000fca00008e060f */
[----:B------:R-:W5:Y:S01]  /*0480*/  LDG.E.U8 R28, desc[UR8][R10.64] ;  /* 0x000000080a1c7981 */ /* 0x000f62000c1e1100 */
[----:B------:R-:W-:-:S06]  /*0490*/  ULEA UR5, UR12, UR5, 0x2 ;  /* 0x000000050c057291 */ /* 0x000fcc000f8e10ff */
[----:B------:R-:W-:Y:S01]  /*04a0*/  VIADD R9, R12, UR5 ;  /* 0x000000050c097c36 */ /* 0x000fe20008000000 */
[----:B------:R-:W-:-:S03]  /*04b0*/  ULEA UR5, UR12, UR5, 0x2 ;  /* 0x000000050c057291 */ /* 0x000fc6000f8e10ff */
[----:B------:R-:W-:-:S05]  /*04c0*/  IMAD R17, R6, UR7, R9 ;  /* 0x0000000706117c24 */ /* 0x000fca000f8e0209 */
[----:B------:R-:W-:Y:S01]  /*04d0*/  IADD3 R22, P1, PT, R17, UR14, RZ ;  /* 0x0000000e11167c10 */ /* 0x000fe2000ff3e0ff */
[----:B------:R-:W-:-:S03]  /*04e0*/  VIADD R13, R12, UR5 ;  /* 0x000000050c0d7c36 */ /* 0x000fc60008000000 */
[----:B------:R-:W-:Y:S02]  /*04f0*/  LEA.HI.X.SX32 R23, R17, UR15, 0x1, P1 ;  /* 0x0000000f11177c11 */ /* 0x000fe400088f0eff */
[----:B--2---:R-:W-:Y:S01]  /*0500*/  IADD3 R20, P1, PT, R22, UR12, RZ ;  /* 0x0000000c16147c10 */ /* 0x004fe2000ff3e0ff */
[----:B----4-:R-:W-:Y:S02]  /*0510*/  IMAD R19, R6, UR7, R13 ;  /* 0x0000000706137c24 */ /* 0x010fe4000f8e020d */
[----:B------:R2:W4:Y:S02]  /*0520*/  LDG.E.U8 R10, desc[UR8][R22.64] ;  /* 0x00000008160a7981 */ /* 0x000524000c1e1100 */
[----:B------:R-:W-:Y:S01]  /*0530*/  IMAD.X R21, RZ, RZ, R23, P1 ;  /* 0x000000ffff157224 */ /* 0x000fe200008e0617 */
[----:B0-----:R-:W-:Y:S02]  /*0540*/  IADD3 R14, P1, PT, R20, UR12, RZ ;  /* 0x0000000c140e7c10 */ /* 0x001fe4000ff3e0ff */
[C---:B------:R-:W-:Y:S01]  /*0550*/  IADD3 R18, P2, PT, R19.reuse, UR14, RZ ;  /* 0x0000000e13127c10 */ /* 0x040fe2000ff5e0ff */
[----:B------:R-:W-:Y:S01]  /*0560*/  ULEA UR5, UR12, UR5, 0x2 ;  /* 0x000000050c057291 */ /* 0x000fe2000f8e10ff */
[----:B------:R0:W4:Y:S01]  /*0570*/  LDG.E.U8 R27, desc[UR8][R20.64] ;  /* 0x00000008141b7981 */ /* 0x000122000c1e1100 */
[----:B------:R-:W-:Y:S01]  /*0580*/  IMAD.X R15, RZ, RZ, R21, P1 ;  /* 0x000000ffff0f7224 */ /* 0x000fe200008e0615 */
[----:B------:R-:W-:-:S02]  /*0590*/  LEA.HI.X.SX32 R19, R19, UR15, 0x1, P2 ;  /* 0x0000000f13137c11 */ /* 0x000fc400090f0eff */
[----:B--2---:R-:W-:Y:S02]  /*05a0*/  IADD3 R22, PT, PT, R7, R16, RZ ;  /* 0x0000001007167210 */ /* 0x004fe40007ffe0ff */
[----:B------:R-:W-:Y:S01]  /*05b0*/  IADD3 R16, P1, PT, R18, UR12, RZ ;  /* 0x0000000c12107c10 */ /* 0x000fe2000ff3e0ff */
[----:B------:R-:W-:Y:S01]  /*05c0*/  VIADD R23, R12, UR5 ;  /* 0x000000050c177c36 */ /* 0x000fe20008000000 */
[----:B------:R2:W4:Y:S03]  /*05d0*/  LDG.E.U8 R11, desc[UR8][R18.64] ;  /* 0x00000008120b7981 */ /* 0x000526000c1e1100 */
[----:B------:R-:W-:Y:S01]  /*05e0*/  IMAD.X R17, RZ, RZ, R19, P1 ;  /* 0x000000ffff117224 */ /* 0x000fe200008e0613 */
[----:B0-----:R-:W-:Y:S01]  /*05f0*/  IADD3 R20, P1, PT, R14, UR12, RZ ;  /* 0x0000000c0e147c10 */ /* 0x001fe2000ff3e0ff */
[----:B------:R0:W4:Y:S04]  /*0600*/  LDG.E.U8 R26, desc[UR8][R14.64] ;  /* 0x000000080e1a7981 */ /* 0x000128000c1e1100 */
[----:B------:R-:W-:Y:S01]  /*0610*/  IMAD.X R21, RZ, RZ, R15, P1 ;  /* 0x000000ffff157224 */ /* 0x000fe200008e060f */
[----:B--2---:R-:W-:Y:S01]  /*0620*/  IADD3 R18, P1, PT, R16, UR12, RZ ;  /* 0x0000000c10127c10 */ /* 0x004fe2000ff3e0ff */
[----:B0-----:R-:W-:-:S04]  /*0630*/  IMAD R15, R6, UR7, R23 ;  /* 0x00000007060f7c24 */ /* 0x001fc8000f8e0217 */
[----:B------:R-:W-:Y:S01]  /*0640*/  IMAD.X R19, RZ, RZ, R17, P1 ;  /* 0x000000ffff137224 */ /* 0x000fe200008e0611 */
[----:B------:R-:W-:-:S04]  /*0650*/  IADD3 R14, P2, PT, R15, UR14, RZ ;  /* 0x0000000e0f0e7c10 */ /* 0x000fc8000ff5e0ff */
[----:B------:R-:W-:Y:S01]  /*0660*/  LEA.HI.X.SX32 R15, R15, UR15, 0x1, P2 ;  /* 0x0000000f0f0f7c11 */ /* 0x000fe200090f0eff */
[----:B---3--:R0:W-:Y:S04]  /*0670*/  STS.U8 [R22], R25 ;  /* 0x0000001916007388 */ /* 0x0081e80000000000 */
[----:B-----5:R2:W-:Y:S01]  /*0680*/  STS.U8 [R22+UR12], R24 ;  /* 0x0000001816007988 */ /* 0x0205e2000800000c */
[----:B0-----:R-:W-:-:S03]  /*0690*/  VIADD R25, R22, UR12 ;  /* 0x0000000c16197c36 */ /* 0x001fc60008000000 */
[----:B--2---:R0:W2:Y:S04]  /*06a0*/  LDG.E.U8 R24, desc[UR8][R16.64] ;  /* 0x0000000810187981 */ /* 0x0040a8000c1e1100 */
[----:B------:R3:W5:Y:S04]  /*06b0*/  LDG.E.U8 R22, desc[UR8][R18.64] ;  /* 0x0000000812167981 */ /* 0x000768000c1e1100 */
[----:B------:R1:W-:Y:S01]  /*06c0*/  STS.U8 [R25+UR12], R29 ;  /* 0x0000001d19007988 */ /* 0x0003e2000800000c */
[----:B0-----:R-:W-:Y:S02]  /*06d0*/  IADD3 R16, P1, PT, R18, UR12, RZ ;  /* 0x0000000c12107c10 */ /* 0x001fe4000ff3e0ff */
[----:B---3--:R-:W-:-:S02]  /*06e0*/  IADD3 R18, P2, PT, R14, UR12, RZ ;  /* 0x0000000c0e127c10 */ /* 0x008fc4000ff5e0ff */
[----:B------:R-:W-:Y:S01]  /*06f0*/  IADD3.X R17, PT, PT, RZ, R19, RZ, P1, !PT ;  /* 0x00000013ff117210 */ /* 0x000fe20000ffe4ff */
[----:B------:R-:W3:Y:S01]  /*0700*/  LDG.E.U8 R14, desc[UR8][R14.64] ;  /* 0x000000080e0e7981 */ /* 0x000ee2000c1e1100 */
[----:B-1----:R-:W-:-:S03]  /*0710*/  VIADD R29, R25, UR12 ;  /* 0x0000000c191d7c36 */ /* 0x002fc60008000000 */
[----:B------:R0:W2:Y:S01]  /*0720*/  LDG.E.U8 R25, desc[UR8][R20.64] ;  /* 0x0000000814197981 */ /* 0x0000a2000c1e1100 */
[----:B------:R-:W-:-:S03]  /*0730*/  IMAD.X R19, RZ, RZ, R15, P2 ;  /* 0x000000ffff137224 */ /* 0x000fc600010e060f */
[----:B------:R1:W-:Y:S04]  /*0740*/  STS.U8 [R29+UR12], R28 ;  /* 0x0000001c1d007988 */ /* 0x0003e8000800000c */
[----:B------:R4:W3:Y:S01]  /*0750*/  LDG.E.U8 R16, desc[UR8][R16.64] ;  /* 0x0000000810107981 */ /* 0x0008e2000c1e1100 */
[----:B0-----:R-:W-:-:S03]  /*0760*/  IADD3 R20, P1, PT, R18, UR12, RZ ;  /* 0x0000000c12147c10 */ /* 0x001fc6000ff3e0ff */
[----:B------:R0:W3:Y:S02]  /*0770*/  LDG.E.U8 R15, desc[UR8][R18.64] ;  /* 0x00000008120f7981 */ /* 0x0000e4000c1e1100 */
[----:B------:R-:W-:Y:S01]  /*0780*/  IMAD.X R21, RZ, RZ, R19, P1 ;  /* 0x000000ffff157224 */ /* 0x000fe200008e0613 */
[----:B-1----:R-:W-:-:S04]  /*0790*/  IADD3 R28, P1, PT, R20, UR12, RZ ;  /* 0x0000000c141c7c10 */ /* 0x002fc8000ff3e0ff */
[----:B------:R1:W3:Y:S01]  /*07a0*/  LDG.E.U8 R20, desc[UR8][R20.64] ;  /* 0x0000000814147981 */ /* 0x0002e2000c1e1100 */
[----:B------:R-:W-:-:S05]  /*07b0*/  IMAD.X R29, RZ, RZ, R21, P1 ;  /* 0x000000ffff1d7224 */ /* 0x000fca00008e0615 */
[----:B------:R1:W3:Y:S01]  /*07c0*/  LDG.E.U8 R28, desc[UR8][R28.64] ;  /* 0x000000081c1c7981 */ /* 0x0002e2000c1e1100 */
[C---:B------:R-:W-:Y:S01]  /*07d0*/  IMAD.IADD R9, R7.reuse, 0x1, R9 ;  /* 0x0000000107097824 */ /* 0x040fe200078e0209 */
[----:B------:R-:W-:Y:S01]  /*07e0*/  UIADD3 UR6, UPT, UPT, UR6, 0x10, URZ ;  /* 0x0000001006067890 */ /* 0x000fe2000fffe0ff */
[----:B------:R-:W-:Y:S02]  /*07f0*/  IMAD.IADD R13, R7, 0x1, R13 ;  /* 0x00000001070d7824 */ /* 0x000fe400078e020d */
[----:B----4-:R-:W-:Y:S02]  /*0800*/  VIADD R17, R9, UR12 ;  /* 0x0000000c09117c36 */ /* 0x010fe40008000000 */
[----:B0-----:R-:W-:Y:S01]  /*0810*/  VIADD R19, R13, UR12 ;  /* 0x0000000c0d137c36 */ /* 0x001fe20008000000 */
[----:B------:R-:W-:Y:S01]  /*0820*/  ISETP.LE.AND P1, PT, R8, UR6, PT ;  /* 0x0000000608007c0c */ /* 0x000fe2000bf23270 */
[----:B------:R-:W-:Y:S01]  /*0830*/  IMAD.IADD R23, R7, 0x1, R23 ;  /* 0x0000000107177824 */ /* 0x000fe200078e0217 */
[----:B------:R-:W-:Y:S01]  /*0840*/  IADD3 R18, PT, PT, R17, UR12, RZ ;  /* 0x0000000c11127c10 */ /* 0x000fe2000fffe0ff */
[----:B------:R-:W-:Y:S01]  /*0850*/  STS.U8 [R9], R10 ;  /* 0x0000000a09007388 */ /* 0x000fe20000000000 */
[----:B-1----:R-:W-:-:S02]  /*0860*/  VIADD R21, R19, UR12 ;  /* 0x0000000c13157c36 */ /* 0x002fc40008000000 */
[----:B------:R-:W-:Y:S01]  /*0870*/  VIADD R29, R23, UR12 ;  /* 0x0000000c171d7c36 */ /* 0x000fe20008000000 */
[----:B------:R0:W-:Y:S04]  /*0880*/  STS.U8 [R9+UR12], R27 ;  /* 0x0000001b09007988 */ /* 0x0001e8000800000c */
[----:B------:R4:W-:Y:S01]  /*0890*/  STS.U8 [R17+UR12], R26 ;  /* 0x0000001a11007988 */ /* 0x0009e2000800000c */
[----:B------:R-:W-:Y:S02]  /*08a0*/  ULEA UR5, UR12, UR5, 0x2 ;  /* 0x000000050c057291 */ /* 0x000fe4000f8e10ff */
[----:B0-----:R-:W-:Y:S01]  /*08b0*/  VIADD R9, R29, UR12 ;  /* 0x0000000c1d097c36 */ /* 0x001fe20008000000 */
[----:B--2---:R4:W-:Y:S04]  /*08c0*/  STS.U8 [R18+UR12], R25 ;  /* 0x0000001912007988 */ /* 0x0049e8000800000c */
[----:B------:R4:W-:Y:S04]  /*08d0*/  STS.U8 [R13], R11 ;  /* 0x0000000b0d007388 */ /* 0x0009e80000000000 */
[----:B------:R4:W-:Y:S04]  /*08e0*/  STS.U8 [R13+UR12], R24 ;  /* 0x000000180d007988 */ /* 0x0009e8000800000c */
[----:B-----5:R4:W-:Y:S04]  /*08f0*/  STS.U8 [R19+UR12], R22 ;  /* 0x0000001613007988 */ /* 0x0209e8000800000c */
[----:B---3--:R4:W-:Y:S04]  /*0900*/  STS.U8 [R21+UR12], R16 ;  /* 0x0000001015007988 */ /* 0x0089e8000800000c */
[----:B------:R4:W-:Y:S04]  /*0910*/  STS.U8 [R23], R14 ;  /* 0x0000000e17007388 */ /* 0x0009e80000000000 */
[----:B------:R4:W-:Y:S04]  /*0920*/  STS.U8 [R23+UR12], R15 ;  /* 0x0000000f17007988 */ /* 0x0009e8000800000c */
[----:B------:R4:W-:Y:S04]  /*0930*/  STS.U8 [R29+UR12], R20 ;  /* 0x000000141d007988 */ /* 0x0009e8000800000c */
[----:B------:R4:W-:Y:S01]  /*0940*/  STS.U8 [R9+UR12], R28 ;  /* 0x0000001c09007988 */ /* 0x0009e2000800000c */
[----:B------:R-:W-:Y:S05]  /*0950*/  @!P1 BRA `(.L_x_4) ;  /* 0xfffffff800949947 */ /* 0x000fea000383ffff */
.L_x_3:
[----:B------:R-:W-:-:S05]  /*0960*/  VIADD R8, R5, -UR6 ;  /* 0x8000000605087c36 */ /* 0x000fca0008000000 */
[----:B------:R-:W-:-:S13]  /*0970*/  ISETP.GT.AND P1, PT, R8, 0x4, PT ;  /* 0x000000040800780c */ /* 0x000fda0003f24270 */
[----:B------:R-:W-:Y:S05]  /*0980*/  @!P1 BRA `(.L_x_5) ;  /* 0x0000000000c09947 */ /* 0x000fea0003800000 */
[----:B------:R-:W2:Y:S01]  /*0990*/  LDCU UR13, c[0x0][0x39c] ;  /* 0x00007380ff0d77ac */ /* 0x000ea20008000800 */
[----:B----4-:R-:W-:Y:S01]  /*09a0*/  IADD3 R13, PT, PT, R12, UR5, RZ ;  /* 0x000000050c0d7c10 */ /* 0x010fe2000fffe0ff */
[----:B------:R-:W3:Y:S01]  /*09b0*/  LDCU.64 UR14, c[0x0][0x380] ;  /* 0x00007000ff0e77ac */ /* 0x000ee20008000a00 */
[----:B------:R-:W-:-:S06]  /*09c0*/  ULEA UR7, UR12, UR5, 0x2 ;  /* 0x000000050c077291 */ /* 0x000fcc000f8e10ff */
[----:B------:R-:W-:Y:S02]  /*09d0*/  VIADD R24, R12, UR7 ;  /* 0x000000070c187c36 */ /* 0x000fe40008000000 */
[C---:B--2---:R-:W-:Y:S02]  /*09e0*/  IMAD R8, R6.reuse, UR13, R13 ;  /* 0x0000000d06087c24 */ /* 0x044fe4000f8e020d */
[----:B------:R-:W-:-:S03]  /*09f0*/  IMAD R9, R6, UR13, R24 ;  /* 0x0000000d06097c24 */ /* 0x000fc6000f8e0218 */
[C---:B---3--:R-:W-:Y:S02]  /*0a00*/  IADD3 R20, P0, PT, R8.reuse, UR14, RZ ;  /* 0x0000000e08147c10 */ /* 0x048fe4000ff1e0ff */
[C---:B------:R-:W-:Y:S02]  /*0a10*/  IADD3 R14, P1, PT, R9.reuse, UR14, RZ ;  /* 0x0000000e090e7c10 */ /* 0x040fe4000ff3e0ff */
[----:B------:R-:W-:Y:S02]  /*0a20*/  LEA.HI.X.SX32 R21, R8, UR15, 0x1, P0 ;  /* 0x0000000f08157c11 */ /* 0x000fe400080f0eff */
[----:B------:R-:W-:Y:S02]  /*0a30*/  IADD3 R22, P0, PT, R20, UR12, RZ ;  /* 0x0000000c14167c10 */ /* 0x000fe4000ff1e0ff */
[----:B------:R-:W-:Y:S01]  /*0a40*/  LEA.HI.X.SX32 R15, R9, UR15, 0x1, P1 ;  /* 0x0000000f090f7c11 */ /* 0x000fe200088f0eff */
[----:B------:R2:W3:Y:S01]  /*0a50*/  LDG.E.U8 R25, desc[UR8][R20.64] ;  /* 0x0000000814197981 */ /* 0x0004e2000c1e1100 */
[----:B------:R-:W-:Y:S01]  /*0a60*/  IADD3 R10, P1, PT, R14, UR12, RZ ;  /* 0x0000000c0e0a7c10 */ /* 0x000fe2000ff3e0ff */
[----:B------:R-:W-:Y:S01]  /*0a70*/  IMAD.X R23, RZ, RZ, R21, P0 ;  /* 0x000000ffff177224 */ /* 0x000fe200000e0615 */
[----:B------:R-:W-:Y:S01]  /*0a80*/  IADD3 R8, P0, PT, R22, UR12, RZ ;  /* 0x0000000c16087c10 */ /* 0x000fe2000ff1e0ff */
[----:B------:R4:W5:Y:S02]  /*0a90*/  LDG.E.U8 R14, desc[UR8][R14.64] ;  /* 0x000000080e0e7981 */ /* 0x000964000c1e1100 */
[----:B------:R-:W-:Y:S01]  /*0aa0*/  IMAD.X R11, RZ, RZ, R15, P1 ;  /* 0x000000ffff0b7224 */ /* 0x000fe200008e060f */
[----:B------:R-:W-:Y:S01]  /*0ab0*/  IADD3 R18, P1, PT, R10, UR12, RZ ;  /* 0x0000000c0a127c10 */ /* 0x000fe2000ff3e0ff */
[----:B------:R-:W-:Y:S01]  /*0ac0*/  IMAD.X R9, RZ, RZ, R23, P0 ;  /* 0x000000ffff097224 */ /* 0x000fe200000e0617 */
[----:B------:R-:W-:Y:S01]  /*0ad0*/  IADD3 R16, P0, PT, R8, UR12, RZ ;  /* 0x0000000c08107c10 */ /* 0x000fe2000ff1e0ff */
[----:B------:R0:W5:Y:S02]  /*0ae0*/  LDG.E.U8 R22, desc[UR8][R22.64] ;  /* 0x0000000816167981 */ /* 0x000164000c1e1100 */
[----:B------:R-:W-:-:S02]  /*0af0*/  IMAD.X R19, RZ, RZ, R11, P1 ;  /* 0x000000ffff137224 */ /* 0x000fc400008e060b */
[----:B------:R-:W-:Y:S01]  /*0b00*/  IMAD.X R17, RZ, RZ, R9, P0 ;  /* 0x000000ffff117224 */ /* 0x000fe200000e0609 */
[----:B--2---:R-:W-:Y:S01]  /*0b10*/  IADD3 R20, P0, PT, R18, UR12, RZ ;  /* 0x0000000c12147c10 */ /* 0x004fe2000ff1e0ff */
[----:B------:R2:W5:Y:S03]  /*0b20*/  LDG.E.U8 R8, desc[UR8][R8.64] ;  /* 0x0000000808087981 */ /* 0x000566000c1e1100 */
[----:B------:R-:W-:Y:S01]  /*0b30*/  IADD3.X R21, PT, PT, RZ, R19, RZ, P0, !PT ;  /* 0x00000013ff157210 */ /* 0x000fe200007fe4ff */
[----:B------:R-:W5:Y:S04]  /*0b40*/  LDG.E.U8 R16, desc[UR8][R16.64] ;  /* 0x0000000810107981 */ /* 0x000f68000c1e1100 */
[----:B------:R-:W5:Y:S04]  /*0b50*/  LDG.E.U8 R10, desc[UR8][R10.64] ;  /* 0x000000080a0a7981 */ /* 0x000f68000c1e1100 */
[----:B------:R-:W5:Y:S04]  /*0b60*/  LDG.E.U8 R19, desc[UR8][R18.64] ;  /* 0x0000000812137981 */ /* 0x000f68000c1e1100 */
[----:B------:R-:W5:Y:S01]  /*0b70*/  LDG.E.U8 R20, desc[UR8][R20.64] ;  /* 0x0000000814147981 */ /* 0x000f62000c1e1100 */
[----:B------:R-:W-:-:S02]  /*0b80*/  IMAD.IADD R13, R7, 0x1, R13 ;  /* 0x00000001070d7824 */ /* 0x000fc400078e020d */
[----:B------:R-:W-:Y:S02]  /*0b90*/  IMAD.IADD R27, R7, 0x1, R24 ;  /* 0x00000001071b7824 */ /* 0x000fe400078e0218 */
[----:B----4-:R-:W-:Y:S02]  /*0ba0*/  VIADD R15, R13, UR12 ;  /* 0x0000000c0d0f7c36 */ /* 0x010fe40008000000 */
[----:B------:R-:W-:Y:S02]  /*0bb0*/  VIADD R24, R27, UR12 ;  /* 0x0000000c1b187c36 */ /* 0x000fe40008000000 */
[----:B0-----:R-:W-:Y:S02]  /*0bc0*/  VIADD R23, R15, UR12 ;  /* 0x0000000c0f177c36 */ /* 0x001fe40008000000 */
[----:B--2---:R-:W-:Y:S01]  /*0bd0*/  VIADD R9, R24, UR12 ;  /* 0x0000000c18097c36 */ /* 0x004fe20008000000 */
[----:B------:R-:W-:Y:S01]  /*0be0*/  PLOP3.LUT P0, PT, PT, PT, PT, 0x8, 0x80 ;  /* 0x000000000080781c */ /* 0x000fe20003f0e170 */
[----:B------:R-:W-:-:S02]  /*0bf0*/  UIADD3 UR6, UPT, UPT, UR6, 0x8, URZ ;  /* 0x0000000806067890 */ /* 0x000fc4000fffe0ff */
[----:B------:R-:W-:Y:S01]  /*0c00*/  ULEA UR5, UR12, UR7, 0x2 ;  /* 0x000000070c057291 */ /* 0x000fe2000f8e10ff */
[----:B---3--:R2:W-:Y:S04]  /*0c10*/  STS.U8 [R13], R25 ;  /* 0x000000190d007388 */ /* 0x0085e80000000000 */
[----:B-----5:R2:W-:Y:S04]  /*0c20*/  STS.U8 [R13+UR12], R22 ;  /* 0x000000160d007988 */ /* 0x0205e8000800000c */
[----:B------:R2:W-:Y:S04]  /*0c30*/  STS.U8 [R15+UR12], R8 ;  /* 0x000000080f007988 */ /* 0x0005e8000800000c */
[----:B------:R2:W-:Y:S04]  /*0c40*/  STS.U8 [R23+UR12], R16 ;  /* 0x0000001017007988 */ /* 0x0005e8000800000c */
[----:B------:R2:W-:Y:S04]  /*0c50*/  STS.U8 [R27], R14 ;  /* 0x0000000e1b007388 */ /* 0x0005e80000000000 */
[----:B------:R2:W-:Y:S04]  /*0c60*/  STS.U8 [R27+UR12], R10 ;  /* 0x0000000a1b007988 */ /* 0x0005e8000800000c */
[----:B------:R2:W-:Y:S04]  /*0c70*/  STS.U8 [R24+UR12], R19 ;  /* 0x0000001318007988 */ /* 0x0005e8000800000c */
[----:B------:R2:W-:Y:S02]  /*0c80*/  STS.U8 [R9+UR12], R20 ;  /* 0x0000001409007988 */ /* 0x0005e4000800000c */
.L_x_5:
[----:B------:R-:W-:-:S13]  /*0c90*/  ISETP.NE.OR P0, PT, R5, UR6, P0 ;  /* 0x0000000605007c0c */ /* 0x000fda0008705670 */
[----:B------:R-:W-:Y:S05]  /*0ca0*/  @!P0 BRA `(.L_x_1) ;  /* 0x0000000000648947 */ /* 0x000fea0003800000 */
.L_x_2:
[----:B0-2-4-:R-:W-:-:S05]  /*0cb0*/  IADD3 R13, PT, PT, R12, UR5, RZ ;  /* 0x000000050c0d7c10 */ /* 0x015fca000fffe0ff */
[----:B0-----:R-:W-:-:S05]  /*0cc0*/  IMAD R8, R6, UR16, R13 ;  /* 0x0000001006087c24 */ /* 0x001fca000f8e020d */
[----:B-1----:R-:W-:-:S04]  /*0cd0*/  IADD3 R14, P0, PT, R8, UR18, RZ ;  /* 0x00000012080e7c10 */ /* 0x002fc8000ff1e0ff */
[----:B------:R-:W-:Y:S02]  /*0ce0*/  LEA.HI.X.SX32 R15, R8, UR19, 0x1, P0 ;  /* 0x00000013080f7c11 */ /* 0x000fe400080f0eff */
[----:B------:R-:W-:-:S03]  /*0cf0*/  IADD3 R16, P0, PT, R14, UR12, RZ ;  /* 0x0000000c0e107c10 */ /* 0x000fc6000ff1e0ff */
[----:B------:R-:W2:Y:S02]  /*0d00*/  LDG.E.U8 R14, desc[UR8][R14.64] ;  /* 0x000000080e0e7981 */ /* 0x000ea4000c1e1100 */
[----:B------:R-:W-:Y:S01]  /*0d10*/  IMAD.X R17, RZ, RZ, R15, P0 ;  /* 0x000000ffff117224 */ /* 0x000fe200000e060f */
[----:B------:R-:W-:-:S04]  /*0d20*/  IADD3 R10, P0, PT, R16, UR12, RZ ;  /* 0x0000000c100a7c10 */ /* 0x000fc8000ff1e0ff */
[----:B------:R-:W3:Y:S01]  /*0d30*/  LDG.E.U8 R16, desc[UR8][R16.64] ;  /* 0x0000000810107981 */ /* 0x000ee2000c1e1100 */
[----:B------:R-:W-:Y:S01]  /*0d40*/  IMAD.X R11, RZ, RZ, R17, P0 ;  /* 0x000000ffff0b7224 */ /* 0x000fe200000e0611 */
[----:B------:R-:W-:-:S04]  /*0d50*/  IADD3 R8, P0, PT, R10, UR12, RZ ;  /* 0x0000000c0a087c10 */ /* 0x000fc8000ff1e0ff */
[----:B------:R-:W4:Y:S01]  /*0d60*/  LDG.E.U8 R10, desc[UR8][R10.64] ;  /* 0x000000080a0a7981 */ /* 0x000f22000c1e1100 */
[----:B------:R-:W-:-:S05]  /*0d70*/  IMAD.X R9, RZ, RZ, R11, P0 ;  /* 0x000000ffff097224 */ /* 0x000fca00000e060b */
[----:B------:R-:W5:Y:S01]  /*0d80*/  LDG.E.U8 R8, desc[UR8][R8.64] ;  /* 0x0000000808087981 */ /* 0x000f62000c1e1100 */
[----:B------:R-:W-:Y:S01]  /*0d90*/  UIADD3 UR6, UPT, UPT, UR6, 0x4, URZ ;  /* 0x0000000406067890 */ /* 0x000fe2000fffe0ff */
[----:B------:R-:W-:-:S05]  /*0da0*/  IMAD.IADD R13, R7, 0x1, R13 ;  /* 0x00000001070d7824 */ /* 0x000fca00078e020d */
[----:B------:R-:W-:Y:S01]  /*0db0*/  ISETP.NE.AND P0, PT, R5, UR6, PT ;  /* 0x0000000605007c0c */ /* 0x000fe2000bf05270 */
[----:B------:R-:W-:-:S04]  /*0dc0*/  VIADD R19, R13, UR12 ;  /* 0x0000000c0d137c36 */ /* 0x000fc80008000000 */
[----:B------:R-:W-:Y:S01]  /*0dd0*/  VIADD R21, R19, UR12 ;  /* 0x0000000c13157c36 */ /* 0x000fe20008000000 */
[----:B------:R-:W-:Y:S01]  /*0de0*/  ULEA UR5, UR12, UR5, 0x2 ;  /* 0x000000050c057291 */ /* 0x000fe2000f8e10ff */
[----:B--2---:R0:W-:Y:S04]  /*0df0*/  STS.U8 [R13], R14 ;  /* 0x0000000e0d007388 */ /* 0x0041e80000000000 */
[----:B---3--:R0:W-:Y:S04]  /*0e00*/  STS.U8 [R13+UR12], R16 ;  /* 0x000000100d007988 */ /* 0x0081e8000800000c */
[----:B----4-:R0:W-:Y:S04]  /*0e10*/  STS.U8 [R19+UR12], R10 ;  /* 0x0000000a13007988 */ /* 0x0101e8000800000c */
[----:B-----5:R0:W-:Y:S01]  /*0e20*/  STS.U8 [R21+UR12], R8 ;  /* 0x0000000815007988 */ /* 0x0201e2000800000c */
[----:B------:R-:W-:Y:S05]  /*0e30*/  @P0 BRA `(.L_x_2) ;  /* 0xfffffffc009c0947 */ /* 0x000fea000383ffff */
.L_x_1:
[----:B------:R-:W-:-:S13]  /*0e40*/  ISETP.NE.AND P0, PT, R4, RZ, PT ;  /* 0x000000ff0400720c */ /* 0x000fda0003f05270 */
[----:B------:R-:W-:Y:S05]  /*0e50*/  @!P0 BRA `(.L_x_6) ;  /* 0x0000000000548947 */ /* 0x000fea0003800000 */
[----:B------:R-:W3:Y:S01]  /*0e60*/  LDCU UR6, c[0x0][0x39c] ;  /* 0x00007380ff0677ac */ /* 0x000ee20008000800 */
[----:B0-2---:R-:W-:Y:S01]  /*0e70*/  IADD3 R10, PT, PT, R12, UR5, RZ ;  /* 0x000000050c0a7c10 */ /* 0x005fe2000fffe0ff */
[----:B------:R-:W0:Y:S04]  /*0e80*/  LDCU.64 UR14, c[0x0][0x380] ;  /* 0x00007000ff0e77ac */ /* 0x000e280008000a00 */
[----:B---3--:R-:W-:-:S05]  /*0e90*/  IMAD R6, R6, UR6, R10 ;  /* 0x0000000606067c24 */ /* 0x008fca000f8e020a */
[----:B0-----:R-:W-:-:S04]  /*0ea0*/  IADD3 R8, P0, PT, R6, UR14, RZ ;  /* 0x0000000e06087c10 */ /* 0x001fc8000ff1e0ff */
[----:B----4-:R-:W-:-:S05]  /*0eb0*/  LEA.HI.X.SX32 R9, R6, UR15, 0x1, P0 ;  /* 0x0000000f06097c11 */ /* 0x010fca00080f0eff */
[----:B------:R-:W2:Y:S01]  /*0ec0*/  LDG.E.U8 R6, desc[UR8][R8.64] ;  /* 0x0000000808067981 */ /* 0x000ea2000c1e1100 */
[----:B------:R-:W-:Y:S01]  /*0ed0*/  IMAD.IADD R11, R7, 0x1, R10 ;  /* 0x00000001070b7824 */ /* 0x000fe200078e020a */
[----:B------:R-:W-:-:S04]  /*0ee0*/  ISETP.NE.AND P0, PT, R4, 0x1, PT ;  /* 0x000000010400780c */ /* 0x000fc80003f05270 */
[----:B--2---:R3:W-:Y:S09]  /*0ef0*/  STS.U8 [R11], R6 ;  /* 0x000000060b007388 */ /* 0x0047f20000000000 */
[----:B------:R-:W-:Y:S05]  /*0f00*/  @!P0 BRA `(.L_x_6) ;  /* 0x0000000000288947 */ /* 0x000fea0003800000 */
[----:B------:R-:W-:Y:S02]  /*0f10*/  ISETP.NE.AND P0, PT, R4, 0x2, PT ;  /* 0x000000020400780c */ /* 0x000fe40003f05270 */
[----:B---3--:R-:W-:-:S05]  /*0f20*/  IADD3 R6, P1, PT, R8, UR12, RZ ;  /* 0x0000000c08067c10 */ /* 0x008fca000ff3e0ff */
[----:B------:R-:W-:-:S06]  /*0f30*/  IMAD.X R7, RZ, RZ, R9, P1 ;  /* 0x000000ffff077224 */ /* 0x000fcc00008e0609 */
[----:B------:R-:W-:Y:S02]  /*0f40*/  @P0 IADD3 R8, P1, PT, R6, UR12, RZ ;  /* 0x0000000c06080c10 */ /* 0x000fe4000ff3e0ff */
[----:B------:R-:W2:Y:S03]  /*0f50*/  LDG.E.U8 R6, desc[UR8][R6.64] ;  /* 0x0000000806067981 */ /* 0x000ea6000c1e1100 */
[----:B------:R-:W-:-:S05]  /*0f60*/  @P0 IMAD.X R9, RZ, RZ, R7, P1 ;  /* 0x000000ffff090224 */ /* 0x000fca00008e0607 */
[----:B------:R-:W3:Y:S01]  /*0f70*/  @P0 LDG.E.U8 R8, desc[UR8][R8.64] ;  /* 0x0000000808080981 */ /* 0x000ee2000c1e1100 */
[----:B------:R-:W-:-:S03]  /*0f80*/  VIADD R13, R11, UR12 ;  /* 0x0000000c0b0d7c36 */ /* 0x000fc60008000000 */
[----:B--2---:R0:W-:Y:S04]  /*0f90*/  STS.U8 [R11+UR12], R6 ;  /* 0x000000060b007988 */ /* 0x0041e8000800000c */
[----:B---3--:R0:W-:Y:S02]  /*0fa0*/  @P0 STS.U8 [R13+UR12], R8 ;  /* 0x000000080d000988 */ /* 0x0081e4000800000c */
.L_x_6:
[----:B------:R-:W-:Y:S05]  /*0fb0*/  BRA.U !UP0, `(.L_x_7) ;  /* 0xfffffff108987547 */ /* 0x000fea000b83ffff */
.L_x_0:
[----:B0--3--:R-:W0:Y:S01]  /*0fc0*/  LDC R6, c[0x0][0x39c] ;  /* 0x0000e700ff067b82 */ /* 0x009e220000000800 */
[----:B------:R-:W3:Y:S01]  /*0fd0*/  S2R R2, SR_CTAID.X ;  /* 0x0000000000027919 */ /* 0x000ee20000002500 */
[----:B0-----:R-:W-:-:S13]  /*0fe0*/  ISETP.GE.AND P0, PT, R6, 0x1, PT ;  /* 0x000000010600780c */ /* 0x001fda0003f06270 */
[----:B---3--:R-:W-:Y:S05]  /*0ff0*/  @!P0 BRA `(.L_x_8) ;  /* 0x0000001000848947 */ /* 0x008fea0003800000 */
[----:B------:R-:W0:Y:S01]  /*1000*/  I2F.U32.RP R7, UR12 ;  /* 0x0000000c00077d06 */ /* 0x000e220008209000 */
[----:B------:R-:W-:Y:S01]  /*1010*/  MOV R4, RZ ;  /* 0x000000ff00047202 */ /* 0x000fe20000000f00 */
[----:B------:R-:W-:Y:S01]  /*1020*/  VIADD R6, R6, 0xffffffff ;  /* 0xffffffff06067836 */ /* 0x000fe20000000000 */
[----:B--2-4-:R-:W2:Y:S01]  /*1030*/  LDC R14, c[0x0][0x3a0] ;  /* 0x0000e800ff0e7b82 */ /* 0x014ea20000000800 */
[----:B------:R-:W-:Y:S01]  /*1040*/  ISETP.NE.U32.AND P2, PT, RZ, UR12, PT ;  /* 0x0000000cff007c0c */ /* 0x000fe2000bf45070 */
[----:B------:R-:W-:-:S03]  /*1050*/  UMOV UR4, URZ ;  /* 0x000000ff00047c82 */ /* 0x000fc60008000000 */
[----:B0-----:R-:W0:Y:S01]  /*1060*/  MUFU.RCP R7, R7 ;  /* 0x0000000700077308 */ /* 0x001e220000001000 */
[----:B--2---:R-:W-:Y:S02]  /*1070*/  IMAD R13, R12, R14, R3 ;  /* 0x0000000e0c0d7224 */ /* 0x004fe400078e0203 */
[----:B0-----:R-:W-:-:S06]  /*1080*/  VIADD R5, R7, 0xffffffe ;  /* 0x0ffffffe07057836 */ /* 0x001fcc0000000000 */
[----:B------:R-:W0:Y:S02]  /*1090*/  F2I.FTZ.U32.TRUNC.NTZ R5, R5 ;  /* 0x0000000500057305 */ /* 0x000e24000021f000 */
[----:B0-----:R-:W-:-:S04]  /*10a0*/  IMAD.MOV R9, RZ, RZ, -R5 ;  /* 0x000000ffff097224 */ /* 0x001fc800078e0a05 */
[----:B------:R-:W-:-:S04]  /*10b0*/  IMAD R9, R9, UR12, RZ ;  /* 0x0000000c09097c24 */ /* 0x000fc8000f8e02ff */
[----:B------:R-:W-:Y:S02]  /*10c0*/  IMAD.HI.U32 R9, R5, R9, R4 ;  /* 0x0000000905097227 */ /* 0x000fe400078e0004 */
[----:B------:R-:W0:Y:S04]  /*10d0*/  LDC R5, c[0x0][0x360] ;  /* 0x0000d800ff057b82 */ /* 0x000e280000000800 */
[----:B------:R-:W-:-:S04]  /*10e0*/  IMAD.HI.U32 R4, R9, R6, RZ ;  /* 0x0000000609047227 */ /* 0x000fc800078e00ff */
[----:B------:R-:W-:-:S04]  /*10f0*/  IMAD.MOV R9, RZ, RZ, -R4 ;  /* 0x000000ffff097224 */ /* 0x000fc800078e0a04 */
[----:B------:R-:W-:-:S05]  /*1100*/  IMAD R6, R9, UR12, R6 ;  /* 0x0000000c09067c24 */ /* 0x000fca000f8e0206 */
[----:B------:R-:W-:Y:S01]  /*1110*/  ISETP.GE.U32.AND P0, PT, R6, UR12, PT ;  /* 0x0000000c06007c0c */ /* 0x000fe2000bf06070 */
[C-C-:B0-----:R-:W-:Y:S02]  /*1120*/  IMAD R8, R5.reuse, 0x2, R12.reuse ;  /* 0x0000000205087824 */ /* 0x141fe400078e020c */
[----:B------:R-:W-:Y:S02]  /*1130*/  IMAD R10, R5, 0x3, R12 ;  /* 0x00000003050a7824 */ /* 0x000fe400078e020c */
[----:B------:R-:W-:-:S08]  /*1140*/  IMAD R9, R8, R14, R3 ;  /* 0x0000000e08097224 */ /* 0x000fd000078e0203 */
[----:B------:R-:W-:Y:S02]  /*1150*/  @P0 VIADD R6, R6, -UR12 ;  /* 0x8000000c06060c36 */ /* 0x000fe40008000000 */
[----:B------:R-:W-:Y:S02]  /*1160*/  @P0 VIADD R4, R4, 0x1 ;  /* 0x0000000104040836 */ /* 0x000fe40000000000 */
[-C--:B------:R-:W-:Y:S01]  /*1170*/  IMAD R11, R10, R14.reuse, R3 ;  /* 0x0000000e0a0b7224 */ /* 0x080fe200078e0203 */
[----:B------:R-:W-:Y:S01]  /*1180*/  ISETP.GE.U32.AND P1, PT, R6, UR12, PT ;  /* 0x0000000c06007c0c */ /* 0x000fe2000bf26070 */
[----:B------:R-:W-:Y:S02]  /*1190*/  VIADD R6, R12, UR12 ;  /* 0x0000000c0c067c36 */ /* 0x000fe40008000000 */
[----:B------:R-:W-:Y:S02]  /*11a0*/  IMAD R10, R2, 0x40, R11 ;  /* 0x00000040020a7824 */ /* 0x000fe400078e020b */
[----:B------:R-:W-:-:S02]  /*11b0*/  IMAD R7, R6, R14, R3 ;  /* 0x0000000e06077224 */ /* 0x000fc400078e0203 */
[----:B------:R-:W-:Y:S02]  /*11c0*/  IMAD R6, R14, UR12, RZ ;  /* 0x0000000c0e067c24 */ /* 0x000fe4000f8e02ff */
[C---:B------:R-:W-:Y:S02]  /*11d0*/  IMAD R7, R2.reuse, 0x40, R7 ;  /* 0x0000004002077824 */ /* 0x040fe400078e0207 */
[----:B------:R-:W-:Y:S02]  /*11e0*/  IMAD R8, R2, 0x40, R13 ;  /* 0x0000004002087824 */ /* 0x000fe400078e020d */
[----:B------:R-:W-:Y:S01]  /*11f0*/  @P1 IADD3 R4, PT, PT, R4, 0x1, RZ ;  /* 0x0000000104041810 */ /* 0x000fe20007ffe0ff */
[----:B------:R-:W-:Y:S01]  /*1200*/  IMAD R9, R2, 0x40, R9 ;  /* 0x0000004002097824 */ /* 0x000fe200078e0209 */
[----:B------:R-:W-:-:S05]  /*1210*/  @!P2 LOP3.LUT R4, RZ, UR12, RZ, 0x33, !PT ;  /* 0x0000000cff04ac12 */ /* 0x000fca000f8e33ff */
[----:B------:R-:W-:-:S05]  /*1220*/  VIADD R14, R4, 0x1 ;  /* 0x00000001040e7836 */ /* 0x000fca0000000000 */
[----:B------:R-:W-:-:S07]  /*1230*/  LOP3.LUT R11, R14, 0x3, RZ, 0xc0, !PT ;  /* 0x000000030e0b7812 */ /* 0x000fce00078ec0ff */
.L_x_15:
[----:B------:R-:W-:Y:S01]  /*1240*/  ISETP.GE.U32.AND P0, PT, R4, 0x3, PT ;  /* 0x000000030400780c */ /* 0x000fe20003f06070 */
[----:B----4-:R-:W-:Y:S01]  /*1250*/  VIADD R13, R3, UR4 ;  /* 0x00000004030d7c36 */ /* 0x010fe20008000000 */
[----:B------:R-:W-:-:S04]  /*1260*/  UMOV UR5, URZ ;  /* 0x000000ff00057c82 */ /* 0x000fc80008000000 */
[----:B------:R-:W-:-:S07]  /*1270*/  LEA R20, R2, R13, 0x6 ;  /* 0x0000000d02147211 */ /* 0x000fce00078e30ff */
[----:B0-23--:R-:W-:Y:S05]  /*1280*/  @!P0 BRA `(.L_x_9) ;  /* 0x0000000c00508947 */ /* 0x00dfea0003800000 */
[----:B------:R-:W0:Y:S01]  /*1290*/  S2R R17, SR_CgaCtaId ;  /* 0x0000000000117919 */ /* 0x000e220000008800 */
[----:B------:R-:W-:Y:S01]  /*12a0*/  VIADD R14, R4, 0x1 ;  /* 0x00000001040e7836 */ /* 0x000fe20000000000 */
[----:B------:R-:W-:Y:S01]  /*12b0*/  MOV R15, 0x400 ;  /* 0x00000400000f7802 */ /* 0x000fe20000000f00 */
[----:B------:R-:W-:Y:S01]  /*12c0*/  IMAD R22, R12, 0x40, R3 ;  /* 0x000000400c167824 */ /* 0x000fe200078e0203 */
[----:B------:R-:W2:Y:S01]  /*12d0*/  LDCU.64 UR14, c[0x0][0x388] ;  /* 0x00007100ff0e77ac */ /* 0x000ea20008000a00 */
[----:B------:R-:W-:Y:S01]  /*12e0*/  VIADD R21, R7, UR4 ;  /* 0x0000000407157c36 */ /* 0x000fe20008000000 */
[----:B------:R-:W-:Y:S01]  /*12f0*/  LOP3.LUT R24, R14, 0xfffffffc, RZ, 0xc0, !PT ;  /* 0xfffffffc0e187812 */ /* 0x000fe200078ec0ff */
[----:B------:R-:W-:Y:S01]  /*1300*/  VIADD R14, R15, 0x4000 ;  /* 0x000040000f0e7836 */ /* 0x000fe20000000000 */
[----:B------:R-:W-:Y:S01]  /*1310*/  IADD3 R25, PT, PT, R10, UR4, RZ ;  /* 0x000000040a197c10 */ /* 0x000fe2000fffe0ff */
[----:B------:R-:W-:Y:S01]  /*1320*/  VIADD R27, R9, UR4 ;  /* 0x00000004091b7c36 */ /* 0x000fe20008000000 */
[----:B------:R-:W-:Y:S01]  /*1330*/  UMOV UR5, URZ ;  /* 0x000000ff00057c82 */ /* 0x000fe20008000000 */
[----:B------:R-:W-:-:S02]  /*1340*/  IMAD.MOV R24, RZ, RZ, -R24 ;  /* 0x000000ffff187224 */ /* 0x000fc400078e0a18 */
[----:B------:R-:W-:-:S03]  /*1350*/  VIADD R23, R8, UR4 ;  /* 0x0000000408177c36 */ /* 0x000fc60008000000 */
[----:B------:R-:W-:Y:S02]  /*1360*/  ISETP.GE.AND P0, PT, R24, RZ, PT ;  /* 0x000000ff1800720c */ /* 0x000fe40003f06270 */
[----:B0-----:R-:W-:-:S04]  /*1370*/  LEA R15, R17, R14, 0x18 ;  /* 0x0000000e110f7211 */ /* 0x001fc800078ec0ff */
[----:B------:R-:W-:-:S07]  /*1380*/  IADD3 R22, PT, PT, R15, UR4, R22 ;  /* 0x000000040f167c10 */ /* 0x000fce000fffe016 */
[----:B--2---:R-:W-:Y:S05]  /*1390*/  @P0 BRA `(.L_x_10) ;  /* 0x00000008009c0947 */ /* 0x004fea0003800000 */
[----:B------:R-:W-:Y:S01]  /*13a0*/  IMAD.MOV R14, RZ, RZ, -R24 ;  /* 0x000000ffff0e7224 */ /* 0x000fe200078e0a18 */
[----:B------:R-:W-:-:S04]  /*13b0*/  PLOP3.LUT P0, PT, PT, PT, PT, 0x80, 0x8 ;  /* 0x000000000008781c */ /* 0x000fc80003f0f070 */
[----:B------:R-:W-:-:S13]  /*13c0*/  ISETP.GT.AND P1, PT, R14, 0xc, PT ;  /* 0x0000000c0e00780c */ /* 0x000fda0003f24270 */
[----:B------:R-:W-:Y:S05]  /*13d0*/  @!P1 BRA `(.L_x_11) ;  /* 0x0000000400a49947 */ /* 0x000fea0003800000 */
[----:B------:R-:W-:Y:S01]  /*13e0*/  PLOP3.LUT P0, PT, PT, PT, PT, 0x8, 0x80 ;  /* 0x000000000080781c */ /* 0x000fe20003f0e170 */
[----:B------:R-:W0:-:S12]  /*13f0*/  LDCU.64 UR6, c[0x0][0x388] ;  /* 0x00007100ff0677ac */ /* 0x000e180008000a00 */
.L_x_12:
[----:B0--3--:R-:W-:Y:S02]  /*1400*/  IADD3 R18, P2, PT, R23, UR6, RZ ;  /* 0x0000000617127c10 */ /* 0x009fe4000ff5e0ff */
[----:B------:R-:W-:Y:S02]  /*1410*/  IADD3 R16, P1, PT, R21, UR6, RZ ;  /* 0x0000000615107c10 */ /* 0x000fe4000ff3e0ff */
[----:B------:R-:W-:Y:S02]  /*1420*/  LEA.HI.X.SX32 R19, R23, UR7, 0x1, P2 ;  /* 0x0000000717137c11 */ /* 0x000fe400090f0eff */
[----:B------:R-:W-:Y:S02]  /*1430*/  IADD3 R14, P2, PT, R27, UR6, RZ ;  /* 0x000000061b0e7c10 */ /* 0x000fe4000ff5e0ff */
[----:B------:R-:W-:Y:S02]  /*1440*/  LEA.HI.X.SX32 R17, R21, UR7, 0x1, P1 ;  /* 0x0000000715117c11 */ /* 0x000fe400088f0eff */
[----:B------:R-:W-:Y:S01]  /*1450*/  IADD3 R28, P1, PT, R25, UR6, RZ ;  /* 0x00000006191c7c10 */ /* 0x000fe2000ff3e0ff */
[----:B------:R-:W2:Y:S01]  /*1460*/  LDG.E.U8 R19, desc[UR8][R18.64] ;  /* 0x0000000812137981 */ /* 0x000ea2000c1e1100 */
[----:B------:R-:W-:-:S02]  /*1470*/  LEA.HI.X.SX32 R15, R27, UR7, 0x1, P2 ;  /* 0x000000071b0f7c11 */ /* 0x000fc400090f0eff */
[----:B------:R-:W-:-:S03]  /*1480*/  LEA.HI.X.SX32 R29, R25, UR7, 0x1, P1 ;  /* 0x00000007191d7c11 */ /* 0x000fc600088f0eff */
[----:B------:R0:W3:Y:S04]  /*1490*/  LDG.E.U8 R26, desc[UR8][R14.64] ;  /* 0x000000080e1a7981 */ /* 0x0000e8000c1e1100 */
[----:B------:R4:W5:Y:S04]  /*14a0*/  LDG.E.U8 R18, desc[UR8][R16.64] ;  /* 0x0000000810127981 */ /* 0x000968000c1e1100 */
[----:B------:R1:W3:Y:S01]  /*14b0*/  LDG.E.U8 R28, desc[UR8][R28.64] ;  /* 0x000000081c1c7981 */ /* 0x0002e2000c1e1100 */
[----:B------:R-:W-:Y:S02]  /*14c0*/  IMAD R23, R6, 0x4, R23 ;  /* 0x0000000406177824 */ /* 0x000fe400078e0217 */
[----:B0-----:R-:W-:-:S02]  /*14d0*/  IMAD R15, R5, 0x40, R22 ;  /* 0x00000040050f7824 */ /* 0x001fc400078e0216 */
[C---:B------:R-:W-:Y:S02]  /*14e0*/  IMAD R21, R6.reuse, 0x4, R21 ;  /* 0x0000000406157824 */ /* 0x040fe400078e0215 */
[C-C-:B----4-:R-:W-:Y:S02]  /*14f0*/  IMAD R17, R5.reuse, 0xc0, R22.reuse ;  /* 0x000000c005117824 */ /* 0x150fe400078e0216 */
[----:B-1----:R-:W-:Y:S01]  /*1500*/  IMAD R29, R5, 0x80, R22 ;  /* 0x00000080051d7824 */ /* 0x002fe200078e0216 */
[----:B------:R-:W-:Y:S02]  /*1510*/  IADD3 R16, P1, PT, R23, UR6, RZ ;  /* 0x0000000617107c10 */ /* 0x000fe4000ff3e0ff */
[----:B------:R-:W-:Y:S01]  /*1520*/  IADD3 R14, P2, PT, R21, UR6, RZ ;  /* 0x00000006150e7c10 */ /* 0x000fe2000ff5e0ff */
[C---:B------:R-:W-:Y:S01]  /*1530*/  IMAD R25, R6.reuse, 0x4, R25 ;  /* 0x0000000406197824 */ /* 0x040fe200078e0219 */
[----:B--2---:R-:W-:Y:S04]  /*1540*/  STS.U8 [R22], R19 ;  /* 0x0000001316007388 */ /* 0x004fe80000000000 */
[----:B-----5:R-:W-:Y:S04]  /*1550*/  STS.U8 [R15], R18 ;  /* 0x000000120f007388 */ /* 0x020fe80000000000 */
[----:B---3--:R0:W-:Y:S04]  /*1560*/  STS.U8 [R29], R26 ;  /* 0x0000001a1d007388 */ /* 0x0081e80000000000 */
[----:B------:R1:W-:Y:S01]  /*1570*/  STS.U8 [R17], R28 ;  /* 0x0000001c11007388 */ /* 0x0003e20000000000 */
[----:B0-----:R-:W-:-:S02]  /*1580*/  LEA R29, R6, R27, 0x2 ;  /* 0x0000001b061d7211 */ /* 0x001fc400078e10ff */
[----:B-1----:R-:W-:Y:S02]  /*1590*/  LEA.HI.X.SX32 R17, R23, UR7, 0x1, P1 ;  /* 0x0000000717117c11 */ /* 0x002fe400088f0eff */
[----:B------:R-:W-:Y:S02]  /*15a0*/  IADD3 R18, P1, PT, R29, UR6, RZ ;  /* 0x000000061d127c10 */ /* 0x000fe4000ff3e0ff */
[----:B------:R-:W-:Y:S01]  /*15b0*/  LEA.HI.X.SX32 R15, R21, UR7, 0x1, P2 ;  /* 0x00000007150f7c11 */ /* 0x000fe200090f0eff */
[----:B------:R-:W2:Y:S01]  /*15c0*/  LDG.E.U8 R28, desc[UR8][R16.64] ;  /* 0x00000008101c7981 */ /* 0x000ea2000c1e1100 */
[----:B------:R-:W-:Y:S02]  /*15d0*/  LEA.HI.X.SX32 R19, R29, UR7, 0x1, P1 ;  /* 0x000000071d137c11 */ /* 0x000fe400088f0eff */
[----:B------:R-:W-:-:S03]  /*15e0*/  IADD3 R26, P1, PT, R25, UR6, RZ ;  /* 0x00000006191a7c10 */ /* 0x000fc6000ff3e0ff */
[----:B------:R0:W3:Y:S01]  /*15f0*/  LDG.E.U8 R18, desc[UR8][R18.64] ;  /* 0x0000000812127981 */ /* 0x0000e2000c1e1100 */
[----:B------:R-:W-:-:S03]  /*1600*/  LEA.HI.X.SX32 R27, R25, UR7, 0x1, P1 ;  /* 0x00000007191b7c11 */ /* 0x000fc600088f0eff */
[----:B------:R1:W4:Y:S04]  /*1610*/  LDG.E.U8 R16, desc[UR8][R14.64] ;  /* 0x000000080e107981 */ /* 0x000328000c1e1100 */
[----:B------:R5:W3:Y:S01]  /*1620*/  LDG.E.U8 R26, desc[UR8][R26.64] ;  /* 0x000000081a1a7981 */ /* 0x000ae2000c1e1100 */
[C---:B------:R-:W-:Y:S02]  /*1630*/  IMAD R22, R5.reuse, 0x100, R22 ;  /* 0x0000010005167824 */ /* 0x040fe400078e0216 */
[C---:B------:R-:W-:Y:S02]  /*1640*/  IMAD R23, R6.reuse, 0x4, R23 ;  /* 0x0000000406177824 */ /* 0x040fe400078e0217 */
[--C-:B0-----:R-:W-:Y:S02]  /*1650*/  IMAD R19, R5, 0x40, R22.reuse ;  /* 0x0000004005137824 */ /* 0x101fe400078e0216 */
[C---:B------:R-:W-:Y:S01]  /*1660*/  IMAD R21, R6.reuse, 0x4, R21 ;  /* 0x0000000406157824 */ /* 0x040fe200078e0215 */
[----:B-1----:R-:W-:Y:S01]  /*1670*/  IADD3 R14, P1, PT, R23, UR6, RZ ;  /* 0x00000006170e7c10 */ /* 0x002fe2000ff3e0ff */
[----:B------:R-:W-:Y:S01]  /*1680*/  IMAD R17, R5, 0xc0, R22 ;  /* 0x000000c005117824 */ /* 0x000fe200078e0216 */
[----:B-----5:R-:W-:-:S02]  /*1690*/  LEA R27, R6, R29, 0x2 ;  /* 0x0000001d061b7211 */ /* 0x020fc400078e10ff */
[----:B------:R-:W-:Y:S01]  /*16a0*/  LEA.HI.X.SX32 R15, R23, UR7, 0x1, P1 ;  /* 0x00000007170f7c11 */ /* 0x000fe200088f0eff */
[----:B------:R-:W-:-:S04]  /*16b0*/  IMAD R25, R6, 0x4, R25 ;  /* 0x0000000406197824 */ /* 0x000fc800078e0219 */
[----:B------:R-:W5:Y:S04]  /*16c0*/  LDG.E.U8 R14, desc[UR8][R14.64] ;  /* 0x000000080e0e7981 */ /* 0x000f68000c1e1100 */
[----:B--2---:R0:W-:Y:S04]  /*16d0*/  STS.U8 [R22], R28 ;  /* 0x0000001c16007388 */ /* 0x0041e80000000000 */
[----:B----4-:R1:W-:Y:S01]  /*16e0*/  STS.U8 [R19], R16 ;  /* 0x0000001013007388 */ /* 0x0103e20000000000 */
[----:B0-----:R-:W-:Y:S01]  /*16f0*/  IADD3 R28, P2, PT, R27, UR6, RZ ;  /* 0x000000061b1c7c10 */ /* 0x001fe2000ff5e0ff */
[----:B-1----:R-:W-:Y:S01]  /*1700*/  IMAD R19, R5, 0x80, R22 ;  /* 0x0000008005137824 */ /* 0x002fe200078e0216 */
[----:B------:R-:W-:-:S04]  /*1710*/  IADD3 R16, P1, PT, R21, UR6, RZ ;  /* 0x0000000615107c10 */ /* 0x000fc8000ff3e0ff */
[----:B---3--:R-:W-:Y:S04]  /*1720*/  STS.U8 [R19], R18 ;  /* 0x0000001213007388 */ /* 0x008fe80000000000 */
[----:B------:R0:W-:Y:S01]  /*1730*/  STS.U8 [R17], R26 ;  /* 0x0000001a11007388 */ /* 0x0001e20000000000 */
[----:B------:R-:W-:-:S05]  /*1740*/  LEA.HI.X.SX32 R29, R27, UR7, 0x1, P2 ;  /* 0x000000071b1d7c11 */ /* 0x000fca00090f0eff */
[----:B------:R-:W2:Y:S01]  /*1750*/  LDG.E.U8 R28, desc[UR8][R28.64] ;  /* 0x000000081c1c7981 */ /* 0x000ea2000c1e1100 */
[----:B0-----:R-:W-:Y:S02]  /*1760*/  LEA.HI.X.SX32 R17, R21, UR7, 0x1, P1 ;  /* 0x0000000715117c11 */ /* 0x001fe400088f0eff */
[----:B------:R-:W-:-:S03]  /*1770*/  IADD3 R18, P1, PT, R25, UR6, RZ ;  /* 0x0000000619127c10 */ /* 0x000fc6000ff3e0ff */
[----:B------:R-:W3:Y:S01]  /*1780*/  LDG.E.U8 R26, desc[UR8][R16.64] ;  /* 0x00000008101a7981 */ /* 0x000ee2000c1e1100 */
[----:B------:R-:W-:-:S05]  /*1790*/  LEA.HI.X.SX32 R19, R25, UR7, 0x1, P1 ;  /* 0x0000000719137c11 */ /* 0x000fca00088f0eff */
[----:B------:R0:W4:Y:S01]  /*17a0*/  LDG.E.U8 R15, desc[UR8][R18.64] ;  /* 0x00000008120f7981 */ /* 0x000122000c1e1100 */
[C---:B------:R-:W-:Y:S02]  /*17b0*/  IMAD R22, R5.reuse, 0x100, R22 ;  /* 0x0000010005167824 */ /* 0x040fe400078e0216 */
[C---:B------:R-:W-:Y:S02]  /*17c0*/  IMAD R23, R6.reuse, 0x4, R23 ;  /* 0x0000000406177824 */ /* 0x040fe400078e0217 */
[C---:B------:R-:W-:Y:S01]  /*17d0*/  IMAD R21, R6.reuse, 0x4, R21 ;  /* 0x0000000406157824 */ /* 0x040fe200078e0215 */
[----:B-----5:R1:W-:Y:S01]  /*17e0*/  STS.U8 [R22], R14 ;  /* 0x0000000e16007388 */ /* 0x0203e20000000000 */
[C-C-:B0-----:R-:W-:Y:S02]  /*17f0*/  IMAD R19, R5.reuse, 0x40, R22.reuse ;  /* 0x0000004005137824 */ /* 0x141fe400078e0216 */
[----:B------:R-:W-:Y:S01]  /*1800*/  IMAD R29, R5, 0x80, R22 ;  /* 0x00000080051d7824 */ /* 0x000fe200078e0216 */
[----:B------:R-:W-:Y:S01]  /*1810*/  IADD3 R16, P1, PT, R23, UR6, RZ ;  /* 0x0000000617107c10 */ /* 0x000fe2000ff3e0ff */
[C---:B------:R-:W-:Y:S01]  /*1820*/  IMAD R25, R6.reuse, 0x4, R25 ;  /* 0x0000000406197824 */ /* 0x040fe200078e0219 */
[----:B------:R-:W-:-:S02]  /*1830*/  LEA R27, R6, R27, 0x2 ;  /* 0x0000001b061b7211 */ /* 0x000fc400078e10ff */
[----:B-1----:R-:W-:Y:S02]  /*1840*/  IADD3 R14, P2, PT, R21, UR6, RZ ;  /* 0x00000006150e7c10 */ /* 0x002fe4000ff5e0ff */
[----:B------:R-:W-:Y:S02]  /*1850*/  LEA.HI.X.SX32 R17, R23, UR7, 0x1, P1 ;  /* 0x0000000717117c11 */ /* 0x000fe400088f0eff */
[----:B------:R-:W-:-:S03]  /*1860*/  IADD3 R18, P1, PT, R27, UR6, RZ ;  /* 0x000000061b127c10 */ /* 0x000fc6000ff3e0ff */
[----:B------:R0:W5:Y:S04]  /*1870*/  LDG.E.U8 R16, desc[UR8][R16.64] ;  /* 0x0000000810107981 */ /* 0x000168000c1e1100 */
[----:B---3--:R1:W-:Y:S04]  /*1880*/  STS.U8 [R19], R26 ;  /* 0x0000001a13007388 */ /* 0x0083e80000000000 */
[----:B--2---:R-:W-:Y:S01]  /*1890*/  STS.U8 [R29], R28 ;  /* 0x0000001c1d007388 */ /* 0x004fe20000000000 */
[----:B-1----:R-:W-:-:S05]  /*18a0*/  IMAD R26, R5, 0xc0, R22 ;  /* 0x000000c0051a7824 */ /* 0x002fca00078e0216 */
[----:B----4-:R1:W-:Y:S01]  /*18b0*/  STS.U8 [R26], R15 ;  /* 0x0000000f1a007388 */ /* 0x0103e20000000000 */
[----:B------:R-:W-:-:S05]  /*18c0*/  LEA.HI.X.SX32 R19, R27, UR7, 0x1, P1 ;  /* 0x000000071b137c11 */ /* 0x000fca00088f0eff */
[----:B------:R-:W2:Y:S01]  /*18d0*/  LDG.E.U8 R18, desc[UR8][R18.64] ;  /* 0x0000000812127981 */ /* 0x000ea2000c1e1100 */
[----:B-1----:R-:W-:Y:S02]  /*18e0*/  LEA.HI.X.SX32 R15, R21, UR7, 0x1, P2 ;  /* 0x00000007150f7c11 */ /* 0x002fe400090f0eff */
[----:B------:R-:W-:-:S03]  /*18f0*/  IADD3 R28, P2, PT, R25, UR6, RZ ;  /* 0x00000006191c7c10 */ /* 0x000fc6000ff5e0ff */
[----:B------:R1:W3:Y:S01]  /*1900*/  LDG.E.U8 R14, desc[UR8][R14.64] ;  /* 0x000000080e0e7981 */ /* 0x0002e2000c1e1100 */
[----:B------:R-:W-:-:S05]  /*1910*/  LEA.HI.X.SX32 R29, R25, UR7, 0x1, P2 ;  /* 0x00000007191d7c11 */ /* 0x000fca00090f0eff */
[----:B------:R-:W4:Y:S01]  /*1920*/  LDG.E.U8 R28, desc[UR8][R28.64] ;  /* 0x000000081c1c7981 */ /* 0x000f22000c1e1100 */
[----:B------:R-:W-:-:S04]  /*1930*/  IMAD R22, R5, 0x100, R22 ;  /* 0x0000010005167824 */ /* 0x000fc800078e0216 */
[C-C-:B------:R-:W-:Y:S02]  /*1940*/  IMAD R26, R5.reuse, 0x40, R22.reuse ;  /* 0x00000040051a7824 */ /* 0x140fe400078e0216 */
[C-C-:B0-----:R-:W-:Y:S02]  /*1950*/  IMAD R17, R5.reuse, 0x80, R22.reuse ;  /* 0x0000008005117824 */ /* 0x141fe400078e0216 */
[----:B-1----:R-:W-:Y:S01]  /*1960*/  IMAD R15, R5, 0xc0, R22 ;  /* 0x000000c0050f7824 */ /* 0x002fe200078e0216 */
[----:B-----5:R0:W-:Y:S01]  /*1970*/  STS.U8 [R22], R16 ;  /* 0x0000001016007388 */ /* 0x0201e20000000000 */
[----:B------:R-:W-:Y:S01]  /*1980*/  VIADD R24, R24, 0x10 ;  /* 0x0000001018187836 */ /* 0x000fe20000000000 */
[----:B------:R-:W-:-:S04]  /*1990*/  ULEA UR5, UR12, UR5, 0x2 ;  /* 0x000000050c057291 */ /* 0x000fc8000f8e10ff */
[----:B------:R-:W-:Y:S01]  /*19a0*/  ISETP.GE.AND P1, PT, R24, -0xc, PT ;  /* 0xfffffff41800780c */ /* 0x000fe20003f26270 */
[----:B------:R-:W-:-:S04]  /*19b0*/  ULEA UR5, UR12, UR5, 0x2 ;  /* 0x000000050c057291 */ /* 0x000fc8000f8e10ff */
[----:B------:R-:W-:Y:S01]  /*19c0*/  ULEA UR5, UR12, UR5, 0x2 ;  /* 0x000000050c057291 */ /* 0x000fe2000f8e10ff */
[----:B------:R-:W-:-:S03]  /*19d0*/  IMAD R23, R6, 0x4, R23 ;  /* 0x0000000406177824 */ /* 0x000fc600078e0217 */
[----:B------:R-:W-:Y:S01]  /*19e0*/  ULEA UR5, UR12, UR5, 0x2 ;  /* 0x000000050c057291 */ /* 0x000fe2000f8e10ff */
[C---:B------:R-:W-:Y:S01]  /*19f0*/  LEA R21, R6.reuse, R21, 0x2 ;  /* 0x0000001506157211 */ /* 0x040fe200078e10ff */
[C---:B------:R-:W-:Y:S02]  /*1a00*/  IMAD R27, R6.reuse, 0x4, R27 ;  /* 0x00000004061b7824 */ /* 0x040fe400078e021b */
[----:B------:R-:W-:Y:S02]  /*1a10*/  IMAD R25, R6, 0x4, R25 ;  /* 0x0000000406197824 */ /* 0x000fe400078e0219 */
[----:B0-----:R-:W-:Y:S01]  /*1a20*/  IMAD R22, R5, 0x100, R22 ;  /* 0x0000010005167824 */ /* 0x001fe200078e0216 */
[----:B---3--:R3:W-:Y:S04]  /*1a30*/  STS.U8 [R26], R14 ;  /* 0x0000000e1a007388 */ /* 0x0087e80000000000 */
[----:B--2---:R3:W-:Y:S04]  /*1a40*/  STS.U8 [R17], R18 ;  /* 0x0000001211007388 */ /* 0x0047e80000000000 */
[----:B----4-:R3:W-:Y:S01]  /*1a50*/  STS.U8 [R15], R28 ;  /* 0x0000001c0f007388 */ /* 0x0107e20000000000 */
[----:B------:R-:W-:Y:S05]  /*1a60*/  @!P1 BRA `(.L_x_12) ;  /* 0xfffffff800649947 */ /* 0x000fea000383ffff */
.L_x_11:
[----:B---3--:R-:W-:-:S05]  /*1a70*/  IMAD.MOV R14, RZ, RZ, -R24 ;  /* 0x000000ffff0e7224 */ /* 0x008fca00078e0a18 */
[----:B------:R-:W-:-:S13]  /*1a80*/  ISETP.GT.AND P1, PT, R14, 0x4, PT ;  /* 0x000000040e00780c */ /* 0x000fda0003f24270 */
[----:B------:R-:W-:Y:S05]  /*1a90*/  @!P1 BRA `(.L_x_13) ;  /* 0x0000000000d49947 */ /* 0x000fea0003800000 */
[----:B------:R-:W0:Y:S02]  /*1aa0*/  LDCU.64 UR6, c[0x0][0x388] ;  /* 0x00007100ff0677ac */ /* 0x000e240008000a00 */
[----:B0-----:R-:W-:Y:S02]  /*1ab0*/  IADD3 R14, P0, PT, R23, UR6, RZ ;  /* 0x00000006170e7c10 */ /* 0x001fe4000ff1e0ff */
[----:B------:R-:W-:Y:S02]  /*1ac0*/  IADD3 R16, P1, PT, R21, UR6, RZ ;  /* 0x0000000615107c10 */ /* 0x000fe4000ff3e0ff */
[----:B------:R-:W-:Y:S02]  /*1ad0*/  LEA.HI.X.SX32 R15, R23, UR7, 0x1, P0 ;  /* 0x00000007170f7c11 */ /* 0x000fe400080f0eff */
[----:B------:R-:W-:Y:S02]  /*1ae0*/  IADD3 R18, P0, PT, R27, UR6, RZ ;  /* 0x000000061b127c10 */ /* 0x000fe4000ff1e0ff */
[----:B------:R-:W-:Y:S01]  /*1af0*/  LEA.HI.X.SX32 R17, R21, UR7, 0x1, P1 ;  /* 0x0000000715117c11 */ /* 0x000fe200088f0eff */
[----:B------:R0:W2:Y:S01]  /*1b00*/  LDG.E.U8 R26, desc[UR8][R14.64] ;  /* 0x000000080e1a7981 */ /* 0x0000a2000c1e1100 */
[----:B------:R-:W-:-:S02]  /*1b10*/  LEA.HI.X.SX32 R19, R27, UR7, 0x1, P0 ;  /* 0x000000071b137c11 */ /* 0x000fc400080f0eff */
[C---:B------:R-:W-:Y:S01]  /*1b20*/  IADD3 R28, P0, PT, R25.reuse, UR6, RZ ;  /* 0x00000006191c7c10 */ /* 0x040fe2000ff1e0ff */
[----:B------:R-:W3:Y:S03]  /*1b30*/  LDG.E.U8 R16, desc[UR8][R16.64] ;  /* 0x0000000810107981 */ /* 0x000ee6000c1e1100 */
[----:B------:R-:W-:Y:S01]  /*1b40*/  LEA.HI.X.SX32 R29, R25, UR7, 0x1, P0 ;  /* 0x00000007191d7c11 */ /* 0x000fe200080f0eff */
[----:B------:R4:W5:Y:S04]  /*1b50*/  LDG.E.U8 R18, desc[UR8][R18.64] ;  /* 0x0000000812127981 */ /* 0x000968000c1e1100 */
[----:B------:R1:W5:Y:S01]  /*1b60*/  LDG.E.U8 R28, desc[UR8][R28.64] ;  /* 0x000000081c1c7981 */ /* 0x000362000c1e1100 */
[C---:B------:R-:W-:Y:S01]  /*1b70*/  LEA R23, R6.reuse, R23, 0x2 ;  /* 0x0000001706177211 */ /* 0x040fe200078e10ff */
[----:B------:R-:W-:-:S02]  /*1b80*/  IMAD R21, R6, 0x4, R21 ;  /* 0x0000000406157824 */ /* 0x000fc400078e0215 */
[C-C-:B0-----:R-:W-:Y:S02]  /*1b90*/  IMAD R15, R5.reuse, 0xc0, R22.reuse ;  /* 0x000000c0050f7824 */ /* 0x141fe400078e0216 */
[--C-:B----4-:R-:W-:Y:S01]  /*1ba0*/  IMAD R19, R5, 0x40, R22.reuse ;  /* 0x0000004005137824 */ /* 0x110fe200078e0216 */
[----:B------:R-:W-:Y:S01]  /*1bb0*/  IADD3 R14, P1, PT, R21, UR6, RZ ;  /* 0x00000006150e7c10 */ /* 0x000fe2000ff3e0ff */
[C---:B------:R-:W-:Y:S02]  /*1bc0*/  IMAD R25, R6.reuse, 0x4, R25 ;  /* 0x0000000406197824 */ /* 0x040fe400078e0219 */
[----:B-1----:R-:W-:Y:S01]  /*1bd0*/  IMAD R29, R6, 0x4, R27 ;  /* 0x00000004061d7824 */ /* 0x002fe200078e021b */
[----:B--2---:R0:W-:Y:S04]  /*1be0*/  STS.U8 [R22], R26 ;  /* 0x0000001a16007388 */ /* 0x0041e80000000000 */
[----:B---3--:R1:W-:Y:S01]  /*1bf0*/  STS.U8 [R19], R16 ;  /* 0x0000001013007388 */ /* 0x0083e20000000000 */
[----:B0-----:R-:W-:Y:S01]  /*1c00*/  IMAD R26, R5, 0x80, R22 ;  /* 0x00000080051a7824 */ /* 0x001fe200078e0216 */
[----:B-1----:R-:W-:-:S04]  /*1c10*/  IADD3 R16, P0, PT, R23, UR6, RZ ;  /* 0x0000000617107c10 */ /* 0x002fc8000ff1e0ff */
[----:B-----5:R0:W-:Y:S01]  /*1c20*/  STS.U8 [R26], R18 ;  /* 0x000000121a007388 */ /* 0x0201e20000000000 */
[----:B------:R-:W-:-:S03]  /*1c30*/  LEA.HI.X.SX32 R17, R23, UR7, 0x1, P0 ;  /* 0x0000000717117c11 */ /* 0x000fc600080f0eff */
[----:B------:R1:W-:Y:S04]  /*1c40*/  STS.U8 [R15], R28 ;  /* 0x0000001c0f007388 */ /* 0x0003e80000000000 */
[----:B------:R2:W3:Y:S01]  /*1c50*/  LDG.E.U8 R16, desc[UR8][R16.64] ;  /* 0x0000000810107981 */ /* 0x0004e2000c1e1100 */
[----:B0-----:R-:W-:Y:S02]  /*1c60*/  IADD3 R18, P0, PT, R29, UR6, RZ ;  /* 0x000000061d127c10 */ /* 0x001fe4000ff1e0ff */
[----:B-1----:R-:W-:Y:S02]  /*1c70*/  LEA.HI.X.SX32 R15, R21, UR7, 0x1, P1 ;  /* 0x00000007150f7c11 */ /* 0x002fe400088f0eff */
[----:B------:R-:W-:Y:S02]  /*1c80*/  IADD3 R26, P1, PT, R25, UR6, RZ ;  /* 0x00000006191a7c10 */ /* 0x000fe4000ff3e0ff */
[----:B------:R-:W-:Y:S01]  /*1c90*/  LEA.HI.X.SX32 R19, R29, UR7, 0x1, P0 ;  /* 0x000000071d137c11 */ /* 0x000fe200080f0eff */
[----:B------:R0:W4:Y:S01]  /*1ca0*/  LDG.E.U8 R14, desc[UR8][R14.64] ;  /* 0x000000080e0e7981 */ /* 0x000122000c1e1100 */
[----:B------:R-:W-:-:S03]  /*1cb0*/  LEA.HI.X.SX32 R27, R25, UR7, 0x1, P1 ;  /* 0x00000007191b7c11 */ /* 0x000fc600088f0eff */
[----:B------:R-:W5:Y:S04]  /*1cc0*/  LDG.E.U8 R18, desc[UR8][R18.64] ;  /* 0x0000000812127981 */ /* 0x000f68000c1e1100 */
[----:B------:R1:W5:Y:S01]  /*1cd0*/  LDG.E.U8 R26, desc[UR8][R26.64] ;  /* 0x000000081a1a7981 */ /* 0x000362000c1e1100 */
[----:B------:R-:W-:-:S04]  /*1ce0*/  IMAD R22, R5, 0x100, R22 ;  /* 0x0000010005167824 */ /* 0x000fc800078e0216 */
[C-C-:B------:R-:W-:Y:S02]  /*1cf0*/  IMAD R28, R5.reuse, 0x40, R22.reuse ;  /* 0x00000040051c7824 */ /* 0x140fe400078e0216 */
[C-C-:B--2---:R-:W-:Y:S02]  /*1d00*/  IMAD R17, R5.reuse, 0x80, R22.reuse ;  /* 0x0000008005117824 */ /* 0x144fe400078e0216 */
[----:B0-----:R-:W-:Y:S01]  /*1d10*/  IMAD R15, R5, 0xc0, R22 ;  /* 0x000000c0050f7824 */ /* 0x001fe200078e0216 */
[----:B------:R-:W-:Y:S01]  /*1d20*/  ULEA UR5, UR12, UR5, 0x2 ;  /* 0x000000050c057291 */ /* 0x000fe2000f8e10ff */
[----:B------:R-:W-:Y:S01]  /*1d30*/  IADD3 R24, PT, PT, R24, 0x8, RZ ;  /* 0x0000000818187810 */ /* 0x000fe20007ffe0ff */
[C---:B------:R-:W-:Y:S01]  /*1d40*/  IMAD R21, R6.reuse, 0x4, R21 ;  /* 0x0000000406157824 */ /* 0x040fe200078e0215 */
[----:B------:R-:W-:Y:S01]  /*1d50*/  PLOP3.LUT P0, PT, PT, PT, PT, 0x8, 0x80 ;  /* 0x000000000080781c */ /* 0x000fe20003f0e170 */
[C---:B-1----:R-:W-:Y:S02]  /*1d60*/  IMAD R27, R6.reuse, 0x4, R29 ;  /* 0x00000004061b7824 */ /* 0x042fe400078e021d */
[----:B------:R-:W-:-:S02]  /*1d70*/  IMAD R23, R6, 0x4, R23 ;  /* 0x0000000406177824 */ /* 0x000fc400078e0217 */
[----:B------:R-:W-:Y:S01]  /*1d80*/  IMAD R25, R6, 0x4, R25 ;  /* 0x0000000406197824 */ /* 0x000fe200078e0219 */
[----:B------:R-:W-:Y:S01]  /*1d90*/  ULEA UR5, UR12, UR5, 0x2 ;  /* 0x000000050c057291 */ /* 0x000fe2000f8e10ff */
[----:B---3--:R0:W-:Y:S04]  /*1da0*/  STS.U8 [R22], R16 ;  /* 0x0000001016007388 */ /* 0x0081e80000000000 */
[----:B----4-:R2:W-:Y:S04]  /*1db0*/  STS.U8 [R28], R14 ;  /* 0x0000000e1c007388 */ /* 0x0105e80000000000 */
[----:B-----5:R2:W-:Y:S04]  /*1dc0*/  STS.U8 [R17], R18 ;  /* 0x0000001211007388 */ /* 0x0205e80000000000 */
[----:B------:R2:W-:Y:S01]  /*1dd0*/  STS.U8 [R15], R26 ;  /* 0x0000001a0f007388 */ /* 0x0005e20000000000 */
[----:B0-----:R-:W-:-:S07]  /*1de0*/  IMAD R22, R5, 0x100, R22 ;  /* 0x0000010005167824 */ /* 0x001fce00078e0216 */
.L_x_13:
[----:B------:R-:W-:-:S13]  /*1df0*/  ISETP.NE.OR P0, PT, R24, RZ, P0 ;  /* 0x000000ff1800720c */ /* 0x000fda0000705670 */
[----:B------:R-:W-:Y:S05]  /*1e00*/  @!P0 BRA `(.L_x_9) ;  /* 0x0000000000708947 */ /* 0x000fea0003800000 */
.L_x_10:
[----:B--23--:R-:W-:Y:S02]  /*1e10*/  IADD3 R28, P0, PT, R23, UR14, RZ ;  /* 0x0000000e171c7c10 */ /* 0x00cfe4000ff1e0ff */
[----:B------:R-:W-:Y:S02]  /*1e20*/  IADD3 R18, P1, PT, R21, UR14, RZ ;  /* 0x0000000e15127c10 */ /* 0x000fe4000ff3e0ff */
[----:B------:R-:W-:Y:S02]  /*1e30*/  LEA.HI.X.SX32 R29, R23, UR15, 0x1, P0 ;  /* 0x0000000f171d7c11 */ /* 0x000fe400080f0eff */
[----:B------:R-:W-:Y:S02]  /*1e40*/  LEA.HI.X.SX32 R19, R21, UR15, 0x1, P1 ;  /* 0x0000000f15137c11 */ /* 0x000fe400088f0eff */
[----:B------:R-:W-:Y:S02]  /*1e50*/  IADD3 R16, P0, PT, R27, UR14, RZ ;  /* 0x0000000e1b107c10 */ /* 0x000fe4000ff1e0ff */
[----:B------:R-:W-:Y:S01]  /*1e60*/  IADD3 R14, P1, PT, R25, UR14, RZ ;  /* 0x0000000e190e7c10 */ /* 0x000fe2000ff3e0ff */
[----:B------:R0:W2:Y:S01]  /*1e70*/  LDG.E.U8 R29, desc[UR8][R28.64] ;  /* 0x000000081c1d7981 */ /* 0x0000a2000c1e1100 */
[----:B------:R-:W-:-:S02]  /*1e80*/  LEA.HI.X.SX32 R17, R27, UR15, 0x1, P0 ;  /* 0x0000000f1b117c11 */ /* 0x000fc400080f0eff */
[----:B------:R-:W-:Y:S01]  /*1e90*/  LEA.HI.X.SX32 R15, R25, UR15, 0x1, P1 ;  /* 0x0000000f190f7c11 */ /* 0x000fe200088f0eff */
[----:B------:R-:W3:Y:S04]  /*1ea0*/  LDG.E.U8 R18, desc[UR8][R18.64] ;  /* 0x0000000812127981 */ /* 0x000ee8000c1e1100 */
[----:B------:R-:W4:Y:S04]  /*1eb0*/  LDG.E.U8 R16, desc[UR8][R16.64] ;  /* 0x0000000810107981 */ /* 0x000f28000c1e1100 */
[----:B------:R5:W4:Y:S01]  /*1ec0*/  LDG.E.U8 R14, desc[UR8][R14.64] ;  /* 0x000000080e0e7981 */ /* 0x000b22000c1e1100 */
[C---:B------:R-:W-:Y:S01]  /*1ed0*/  IMAD R26, R5.reuse, 0x40, R22 ;  /* 0x00000040051a7824 */ /* 0x040fe200078e0216 */
[----:B0-----:R-:W-:Y:S01]  /*1ee0*/  LEA R28, R5, R22, 0x7 ;  /* 0x00000016051c7211 */ /* 0x001fe200078e38ff */
[----:B------:R-:W-:Y:S01]  /*1ef0*/  VIADD R24, R24, 0x4 ;  /* 0x0000000418187836 */ /* 0x000fe20000000000 */
[----:B------:R-:W-:Y:S01]  /*1f00*/  ULEA UR5, UR12, UR5, 0x2 ;  /* 0x000000050c057291 */ /* 0x000fe2000f8e10ff */
[----:B------:R-:W-:-:S02]  /*1f10*/  IMAD R21, R6, 0x4, R21 ;  /* 0x0000000406157824 */ /* 0x000fc400078e0215 */
[----:B------:R-:W-:Y:S01]  /*1f20*/  IMAD R27, R6, 0x4, R27 ;  /* 0x00000004061b7824 */ /* 0x000fe200078e021b */
[----:B------:R-:W-:Y:S01]  /*1f30*/  ISETP.NE.AND P0, PT, R24, RZ, PT ;  /* 0x000000ff1800720c */ /* 0x000fe20003f05270 */
[C---:B------:R-:W-:Y:S02]  /*1f40*/  IMAD R25, R6.reuse, 0x4, R25 ;  /* 0x0000000406197824 */ /* 0x040fe400078e0219 */
[C-C-:B-----5:R-:W-:Y:S02]  /*1f50*/  IMAD R15, R5.reuse, 0xc0, R22.reuse ;  /* 0x000000c0050f7824 */ /* 0x160fe400078e0216 */
[----:B------:R-:W-:Y:S01]  /*1f60*/  IMAD R23, R6, 0x4, R23 ;  /* 0x0000000406177824 */ /* 0x000fe200078e0217 */
[----:B--2---:R0:W-:Y:S04]  /*1f70*/  STS.U8 [R22], R29 ;  /* 0x0000001d16007388 */ /* 0x0041e80000000000 */
[----:B---3--:R3:W-:Y:S04]  /*1f80*/  STS.U8 [R26], R18 ;  /* 0x000000121a007388 */ /* 0x0087e80000000000 */
[----:B----4-:R3:W-:Y:S01]  /*1f90*/  STS.U8 [R28], R16 ;  /* 0x000000101c007388 */ /* 0x0107e20000000000 */
[----:B0-----:R-:W-:-:S03]  /*1fa0*/  IMAD R22, R5, 0x100, R22 ;  /* 0x0000010005167824 */ /* 0x001fc600078e0216 */
[----:B------:R3:W-:Y:S01]  /*1fb0*/  STS.U8 [R15], R14 ;  /* 0x0000000e0f007388 */ /* 0x0007e20000000000 */
[----:B------:R-:W-:Y:S05]  /*1fc0*/  @P0 BRA `(.L_x_10) ;  /* 0xfffffffc00900947 */ /* 0x000fea000383ffff */
.L_x_9:
[----:B------:R-:W-:-:S13]  /*1fd0*/  ISETP.NE.AND P0, PT, R11, RZ, PT ;  /* 0x000000ff0b00720c */ /* 0x000fda0003f05270 */
[----:B------:R-:W-:Y:S05]  /*1fe0*/  @!P0 BRA `(.L_x_14) ;  /* 0x00000000007c8947 */ /* 0x000fea0003800000 */
[----:B------:R-:W2:Y:S01]  /*1ff0*/  LDCU UR7, c[0x0][0x3a0] ;  /* 0x00007400ff0777ac */ /* 0x000ea20008000800 */
[----:B---3--:R-:W-:Y:S01]  /*2000*/  IADD3 R16, PT, PT, R12, UR5, RZ ;  /* 0x000000050c107c10 */ /* 0x008fe2000fffe0ff */
[----:B------:R-:W0:Y:S04]  /*2010*/  LDCU.64 UR14, c[0x0][0x388] ;  /* 0x00007100ff0e77ac */ /* 0x000e280008000a00 */
[----:B--2---:R-:W-:-:S05]  /*2020*/  IMAD R15, R16, UR7, R20 ;  /* 0x00000007100f7c24 */ /* 0x004fca000f8e0214 */
[----:B0-----:R-:W-:-:S04]  /*2030*/  IADD3 R14, P0, PT, R15, UR14, RZ ;  /* 0x0000000e0f0e7c10 */ /* 0x001fc8000ff1e0ff */
[----:B------:R-:W-:-:S05]  /*2040*/  LEA.HI.X.SX32 R15, R15, UR15, 0x1, P0 ;  /* 0x0000000f0f0f7c11 */ /* 0x000fca00080f0eff */
[----:B------:R-:W2:Y:S01]  /*2050*/  LDG.E.U8 R14, desc[UR8][R14.64] ;  /* 0x000000080e0e7981 */ /* 0x000ea2000c1e1100 */
[----:B------:R-:W0:Y:S01]  /*2060*/  S2UR UR6, SR_CgaCtaId ;  /* 0x00000000000679c3 */ /* 0x000e220000008800 */
[----:B------:R-:W-:Y:S01]  /*2070*/  UMOV UR5, 0x400 ;  /* 0x0000040000057882 */ /* 0x000fe20000000000 */
[----:B------:R-:W-:Y:S01]  /*2080*/  ISETP.NE.AND P0, PT, R11, 0x1, PT ;  /* 0x000000010b00780c */ /* 0x000fe20003f05270 */
[----:B------:R-:W-:-:S04]  /*2090*/  UIADD3 UR5, UPT, UPT, UR5, 0x4000, URZ ;  /* 0x0000400005057890 */ /* 0x000fc8000fffe0ff */
[----:B0-----:R-:W-:-:S06]  /*20a0*/  ULEA UR5, UR6, UR5, 0x18 ;  /* 0x0000000506057291 */ /* 0x001fcc000f8ec0ff */
[----:B------:R-:W-:-:S04]  /*20b0*/  VIADD R13, R13, UR5 ;  /* 0x000000050d0d7c36 */ /* 0x000fc80008000000 */
[----:B------:R-:W-:-:S05]  /*20c0*/  IMAD R18, R16, 0x40, R13 ;  /* 0x0000004010127824 */ /* 0x000fca00078e020d */
[----:B--2---:R0:W-:Y:S01]  /*20d0*/  STS.U8 [R18], R14 ;  /* 0x0000000e12007388 */ /* 0x0041e20000000000 */
[----:B------:R-:W-:Y:S05]  /*20e0*/  @!P0 BRA `(.L_x_14) ;  /* 0x00000000003c8947 */ /* 0x000fea0003800000 */
[----:B------:R-:W-:Y:S01]  /*20f0*/  ISETP.NE.AND P2, PT, R11, 0x2, PT ;  /* 0x000000020b00780c */ /* 0x000fe20003f45270 */
[----:B------:R-:W-:-:S12]  /*2100*/  VIADD R13, R16, UR12 ;  /* 0x0000000c100d7c36 */ /* 0x000fd80008000000 */
[C---:B------:R-:W-:Y:S02]  /*2110*/  @P2 VIADD R15, R13.reuse, UR12 ;  /* 0x0000000c0d0f2c36 */ /* 0x040fe40008000000 */
[--C-:B------:R-:W-:Y:S02]  /*2120*/  IMAD R13, R13, UR7, R20.reuse ;  /* 0x000000070d0d7c24 */ /* 0x100fe4000f8e0214 */
[----:B------:R-:W-:-:S03]  /*2130*/  @P2 IMAD R20, R15, UR7, R20 ;  /* 0x000000070f142c24 */ /* 0x000fc6000f8e0214 */
[C---:B0-----:R-:W-:Y:S02]  /*2140*/  IADD3 R14, P0, PT, R13.reuse, UR14, RZ ;  /* 0x0000000e0d0e7c10 */ /* 0x041fe4000ff1e0ff */
[C---:B------:R-:W-:Y:S02]  /*2150*/  @P2 IADD3 R16, P1, PT, R20.reuse, UR14, RZ ;  /* 0x0000000e14102c10 */ /* 0x040fe4000ff3e0ff */
[----:B------:R-:W-:Y:S02]  /*2160*/  LEA.HI.X.SX32 R15, R13, UR15, 0x1, P0 ;  /* 0x0000000f0d0f7c11 */ /* 0x000fe400080f0eff */
[----:B------:R-:W-:-:S03]  /*2170*/  @P2 LEA.HI.X.SX32 R17, R20, UR15, 0x1, P1 ;  /* 0x0000000f14112c11 */ /* 0x000fc600088f0eff */
[----:B------:R-:W2:Y:S04]  /*2180*/  LDG.E.U8 R14, desc[UR8][R14.64] ;  /* 0x000000080e0e7981 */ /* 0x000ea8000c1e1100 */
[----:B------:R-:W3:Y:S01]  /*2190*/  @P2 LDG.E.U8 R16, desc[UR8][R16.64] ;  /* 0x0000000810102981 */ /* 0x000ee2000c1e1100 */
[----:B------:R-:W-:-:S04]  /*21a0*/  IMAD R18, R5, 0x40, R18 ;  /* 0x0000004005127824 */ /* 0x000fc800078e0212 */
[----:B------:R-:W-:Y:S01]  /*21b0*/  @P2 IMAD R13, R5, 0x40, R18 ;  /* 0x00000040050d2824 */ /* 0x000fe200078e0212 */
[----:B--2---:R4:W-:Y:S04]  /*21c0*/  STS.U8 [R18], R14 ;  /* 0x0000000e12007388 */ /* 0x0049e80000000000 */
[----:B---3--:R4:W-:Y:S02]  /*21d0*/  @P2 STS.U8 [R13], R16 ;  /* 0x000000100d002388 */ /* 0x0089e40000000000 */
.L_x_14:
[----:B------:R-:W-:-:S04]  /*21e0*/  UIADD3 UR4, UPT, UPT, UR4, 0x4, URZ ;  /* 0x0000000404047890 */ /* 0x000fc8000fffe0ff */
[----:B------:R-:W-:-:S09]  /*21f0*/  UISETP.GE.U32.AND UP0, UPT, UR4, 0x40, UPT ;  /* 0x000000400400788c */ /* 0x000fd2000bf06070 */
[----:B------:R-:W-:Y:S05]  /*2200*/  BRA.U !UP0, `(.L_x_15) ;  /* 0xfffffff1080c7547 */ /* 0x000fea000b83ffff */
.L_x_8:
[----:B------:R-:W5:Y:S01]  /*2210*/  LDCU UR5, c[0x0][0x39c] ;  /* 0x00007380ff0577ac */ /* 0x000f620008000800 */
[----:B--2-4-:R-:W-:Y:S02]  /*2220*/  CS2R R10, SRZ ;  /* 0x00000000000a7805 */ /* 0x014fe4000001ff00 */
[----:B------:R-:W-:Y:S02]  /*2230*/  CS2R R8, SRZ ;  /* 0x0000000000087805 */ /* 0x000fe4000001ff00 */
[----:B------:R-:W-:Y:S02]  /*2240*/  CS2R R6, SRZ ;  /* 0x0000000000067805 */ /* 0x000fe4000001ff00 */
[----:B------:R-:W-:Y:S01]  /*2250*/  CS2R R4, SRZ ;  /* 0x0000000000047805 */ /* 0x000fe2000001ff00 */
[----:B-----5:R-:W-:Y:S01]  /*2260*/  UISETP.GE.AND UP0, UPT, UR5, 0x1, UPT ;  /* 0x000000010500788c */ /* 0x020fe2000bf06270 */
[----:B------:R-:W-:Y:S08]  /*2270*/  BAR.SYNC.DEFER_BLOCKING 0x0 ;  /* 0x0000000000007b1d */ /* 0x000ff00000010000 */
[----:B------:R-:W-:Y:S05]  /*2280*/  BRA.U !UP0, `(.L_x_16) ;  /* 0x0000000908b07547 */ /* 0x000fea000b800000 */
[----:B------:R-:W-:Y:S01]  /*2290*/  UISETP.GE.U32.AND UP0, UPT, UR5, 0x31, UPT ;  /* 0x000000310500788c */ /* 0x000fe2000bf06070 */
[----:B------:R-:W-:Y:S01]  /*22a0*/  SHF.R.U32.HI R12, RZ, 0x1, R12 ;  /* 0x00000001ff0c7819 */ /* 0x000fe2000001160c */
[----:B------:R-:W-:Y:S01]  /*22b0*/  UIADD3 UR4, UPT, UPT, UR5, -0x1, URZ ;  /* 0xffffffff05047890 */ /* 0x000fe2000fffe0ff */
[----:B0--3--:R-:W-:Y:S01]  /*22c0*/  MOV R14, RZ ;  /* 0x000000ff000e7202 */ /* 0x009fe20000000f00 */
[----:B------:R-:W-:Y:S01]  /*22d0*/  IMAD.MOV.U32 R11, RZ, RZ, RZ ;  /* 0x000000ffff0b7224 */ /* 0x000fe200078e00ff */
[----:B------:R-:W-:Y:S01]  /*22e0*/  LOP3.LUT R12, R12, 0x1f0, RZ, 0xc0, !PT ;  /* 0x000001f00c0c7812 */ /* 0x000fe200078ec0ff */
[----:B------:R-:W-:-:S03]  /*22f0*/  ULEA.HI UR4, UR4, 0x1, URZ, 0x1c ;  /* 0x0000000104047891 */ /* 0x000fc6000f8fe0ff */
[----:B------:R-:W-:Y:S09]  /*2300*/  BRA.U !UP0, `(.L_x_17) ;  /* 0x0000000508bc7547 */ /* 0x000ff2000b800000 */
[----:B------:R-:W0:Y:S01]  /*2310*/  S2R R6, SR_LANEID ;  /* 0x0000000000067919 */ /* 0x000e220000000000 */
[----:B------:R-:W-:Y:S01]  /*2320*/  MOV R7, 0x400 ;  /* 0x0000040000077802 */ /* 0x000fe20000000f00 */
[----:B------:R-:W-:Y:S01]  /*2330*/  ULOP3.LUT UR4, UR4, 0x1ffffffc, URZ, 0xc0, !UPT ;  /* 0x1ffffffc04047892 */ /* 0x000fe2000f8ec0ff */
[----:B------:R-:W-:Y:S01]  /*2340*/  IMAD.MOV.U32 R14, RZ, RZ, 0x20 ;  /* 0x00000020ff0e7424 */ /* 0x000fe200078e00ff */
[----:B------:R-:W2:Y:S01]  /*2350*/  S2R R9, SR_CgaCtaId ;  /* 0x0000000000097919 */ /* 0x000ea20000008800 */
[----:B------:R-:W-:Y:S01]  /*2360*/  CS2R R10, SRZ ;  /* 0x00000000000a7805 */ /* 0x000fe2000001ff00 */
[----:B------:R-:W-:Y:S01]  /*2370*/  VIADD R8, R7, 0x4000 ;  /* 0x0000400007087836 */ /* 0x000fe20000000000 */
[----:B------:R-:W-:Y:S01]  /*2380*/  UIADD3 UR4, UPT, UPT, -UR4, URZ, URZ ;  /* 0x000000ff04047290 */ /* 0x000fe2000fffe1ff */
[C---:B0-----:R-:W-:Y:S02]  /*2390*/  LOP3.LUT R4, R6.reuse, 0xf, RZ, 0xc0, !PT ;  /* 0x0000000f06047812 */ /* 0x041fe400078ec0ff */
[----:B------:R-:W-:Y:S01]  /*23a0*/  SHF.R.U32.HI R5, RZ, 0x2, R6 ;  /* 0x00000002ff057819 */ /* 0x000fe20000011606 */
[----:B------:R-:W-:Y:S01]  /*23b0*/  IMAD.SHL.U32 R6, R6, 0x4, RZ ;  /* 0x0000000406067824 */ /* 0x000fe200078e00ff */
[----:B------:R-:W-:-:S02]  /*23c0*/  SHF.R.U32.HI R13, RZ, 0x3, R4 ;  /* 0x00000003ff0d7819 */ /* 0x000fc40000011604 */
[C---:B--2---:R-:W-:Y:S02]  /*23d0*/  LEA R15, R9.reuse, R8, 0x18 ;  /* 0x00000008090f7211 */ /* 0x044fe400078ec0ff */
[----:B------:R-:W-:Y:S02]  /*23e0*/  LOP3.LUT R4, R4, 0x7, RZ, 0xc0, !PT ;  /* 0x0000000704047812 */ /* 0x000fe400078ec0ff */
[----:B------:R-:W-:Y:S02]  /*23f0*/  LOP3.LUT R6, R6, 0xc, RZ, 0xe2, !PT ;  /* 0x0000000c06067812 */ /* 0x000fe400078ee2ff */
[----:B------:R-:W-:Y:S01]  /*2400*/  LEA R16, R9, R7, 0x18 ;  /* 0x0000000709107211 */ /* 0x000fe200078ec0ff */
[----:B------:R-:W-:Y:S01]  /*2410*/  IMAD R13, R13, 0x8, R4 ;  /* 0x000000080d0d7824 */ /* 0x000fe200078e0204 */
[----:B------:R-:W-:Y:S01]  /*2420*/  IADD3 R15, PT, PT, R12, 0x800, R15 ;  /* 0x000008000c0f7810 */ /* 0x000fe20007ffe00f */
[----:B------:R-:W-:Y:S01]  /*2430*/  IMAD R12, R6, 0x40, R5 ;  /* 0x00000040060c7824 */ /* 0x000fe200078e0205 */
[----:B------:R-:W-:-:S02]  /*2440*/  CS2R R8, SRZ ;  /* 0x0000000000087805 */ /* 0x000fc4000001ff00 */
[----:B------:R-:W-:Y:S02]  /*2450*/  CS2R R6, SRZ ;  /* 0x0000000000067805 */ /* 0x000fe4000001ff00 */
[----:B------:R-:W-:Y:S02]  /*2460*/  CS2R R4, SRZ ;  /* 0x0000000000047805 */ /* 0x000fe4000001ff00 */
[----:B------:R-:W-:-:S07]  /*2470*/  LEA R19, R3, R16, 0xc ;  /* 0x0000001003137211 */ /* 0x000fce00078e60ff */
.L_x_18:
[----:B------:R-:W-:Y:S01]  /*2480*/  IADD3 R26, PT, PT, R12, -0x800, R15 ;  /* 0xfffff8000c1a7810 */ /* 0x000fe20007ffe00f */
[----:B------:R-:W-:Y:S01]  /*2490*/  IMAD.IADD R16, R19, 0x1, R14 ;  /* 0x0000000113107824 */ /* 0x000fe200078e020e */
[----:B------:R-:W-:-:S03]  /*24a0*/  UIADD3 UR4, UPT, UPT, UR4, 0x4, URZ ;  /* 0x0000000404047890 */ /* 0x000fc6000fffe0ff */
[----:B------:R-:W-:Y:S01]  /*24b0*/  LDS.U8 R20, [R26+0x80] ;  /* 0x000080001a147984 */ /* 0x000fe20000000000 */
[----:B------:R-:W-:Y:S01]  /*24c0*/  VIADD R16, R16, 0xffffffe0 ;  /* 0xffffffe010107836 */ /* 0x000fe20000000000 */
[----:B------:R-:W-:Y:S02]  /*24d0*/  UISETP.NE.AND UP0, UPT, UR4, URZ, UPT ;  /* 0x000000ff0400728c */ /* 0x000fe4000bf05270 */
[----:B------:R-:W0:Y:S01]  /*24e0*/  LDS.U8 R25, [R26+0xc0] ;  /* 0x0000c0001a197984 */ /* 0x000e220000000000 */
[----:B------:R-:W-:-:S03]  /*24f0*/  IMAD R16, R13, 0x100, R16 ;  /* 0x000001000d107824 */ /* 0x000fc600078e0210 */
[----:B------:R-:W-:Y:S04]  /*2500*/  LDS.U8 R23, [R26+0x8] ;  /* 0x000008001a177984 */ /* 0x000fe80000000000 */
[----:B------:R-:W2:Y:S04]  /*2510*/  LDS.U8 R24, [R26+0x48] ;  /* 0x000048001a187984 */ /* 0x000ea80000000000 */
[----:B------:R-:W-:Y:S04]  /*2520*/  LDS.U8 R21, [R26+0x88] ;  /* 0x000088001a157984 */ /* 0x000fe80000000000 */
[----:B------:R-:W3:Y:S04]  /*2530*/  LDS.U8 R22, [R26+0xc8] ;  /* 0x0000c8001a167984 */ /* 0x000ee80000000000 */
[----:B------:R-:W-:Y:S04]  /*2540*/  LDS.U8 R18, [R26] ;  /* 0x000000001a127984 */ /* 0x000fe80000000000 */
[----:B------:R-:W4:Y:S04]  /*2550*/  LDS.U8 R27, [R26+0x40] ;  /* 0x000040001a1b7984 */ /* 0x000f280000000000 */
[----:B------:R-:W5:Y:S01]  /*2560*/  LDSM.16.M88.2 R16, [R16] ;  /* 0x000000001010783b */ /* 0x000f620000000100 */
[----:B0-----:R-:W-:Y:S01]  /*2570*/  IMAD R25, R25, 0x100, R20 ;  /* 0x0000010019197824 */ /* 0x001fe200078e0214 */
[----:B------:R-:W-:-:S05]  /*2580*/  IADD3 R20, PT, PT, R12, -0x400, R15 ;  /* 0xfffffc000c147810 */ /* 0x000fca0007ffe00f */
[----:B------:R-:W-:Y:S01]  /*2590*/  LDS.U8 R26, [R20+0xc8] ;  /* 0x0000c800141a7984 */ /* 0x000fe20000000000 */
[----:B--2---:R-:W-:Y:S01]  /*25a0*/  IMAD R23, R24, 0x100, R23 ;  /* 0x0000010018177824 */ /* 0x004fe200078e0217 */
[----:B---3--:R-:W-:Y:S02]  /*25b0*/  LEA R24, R22, R21, 0x8 ;  /* 0x0000001516187211 */ /* 0x008fe400078e40ff */
[----:B------:R-:W-:Y:S04]  /*25c0*/  LDS.U8 R22, [R20] ;  /* 0x0000000014167984 */ /* 0x000fe80000000000 */
[----:B------:R-:W0:Y:S01]  /*25d0*/  LDS.U8 R21, [R20+0x40] ;  /* 0x0000400014157984 */ /* 0x000e220000000000 */
[----:B----4-:R-:W-:-:S03]  /*25e0*/  IMAD R18, R27, 0x100, R18 ;  /* 0x000001001b127824 */ /* 0x010fc600078e0212 */
[----:B------:R-:W-:Y:S02]  /*25f0*/  LDS.U8 R27, [R20+0x8] ;  /* 0x00000800141b7984 */ /* 0x000fe40000000000 */
[----:B------:R-:W-:Y:S02]  /*2600*/  PRMT R18, R18, 0x5410, R25 ;  /* 0x0000541012127816 */ /* 0x000fe40000000019 */
[----:B------:R-:W-:Y:S02]  /*2610*/  PRMT R25, R23, 0x5410, R24 ;  /* 0x0000541017197816 */ /* 0x000fe40000000018 */
[----:B------:R-:W-:Y:S03]  /*2620*/  LDS.U8 R24, [R20+0x80] ;  /* 0x0000800014187984 */ /* 0x000fe60000000000 */
[----:B-----5:R-:W-:Y:S01]  /*2630*/  IMMA.16816.S8.S8 R4, R16.ROW, R18.COL, R4 ;  /* 0x0000001210047237 */ /* 0x020fe20000405404 */
[----:B------:R-:W-:Y:S01]  /*2640*/  IMAD.IADD R18, R19, 0x1, R14 ;  /* 0x0000000113127824 */ /* 0x000fe200078e020e */
[----:B------:R-:W2:Y:S01]  /*2650*/  LDS.U8 R23, [R20+0xc0] ;  /* 0x0000c00014177984 */ /* 0x000ea20000000000 */
[----:B------:R-:W-:-:S02]  /*2660*/  VIADD R14, R14, 0x40 ;  /* 0x000000400e0e7836 */ /* 0x000fc40000000000 */
[----:B------:R-:W-:-:S03]  /*2670*/  VIADD R28, R18, 0xfffffff0 ;  /* 0xfffffff0121c7836 */ /* 0x000fc60000000000 */
[----:B------:R-:W-:Y:S01]  /*2680*/  IMMA.16816.S8.S8 R8, R16.ROW, R25.COL, R8 ;  /* 0x0000001910087237 */ /* 0x000fe20000405408 */
[----:B------:R-:W3:Y:S01]  /*2690*/  LDS.U8 R25, [R20+0x88] ;  /* 0x0000880014197984 */ /* 0x000ee20000000000 */
[----:B------:R-:W-:-:S05]  /*26a0*/  IMAD R28, R13, 0x100, R28 ;  /* 0x000001000d1c7824 */ /* 0x000fca00078e021c */
[----:B------:R4:W5:Y:S02]  /*26b0*/  LDSM.16.M88.2 R16, [R28] ;  /* 0x000000001c10783b */ /* 0x0009640000000100 */
[----:B----4-:R-:W-:Y:S01]  /*26c0*/  IADD3 R28, PT, PT, R18, 0x10, RZ ;  /* 0x00000010121c7810 */ /* 0x010fe20007ffe0ff */
[----:B0-----:R-:W-:Y:S02]  /*26d0*/  IMAD R21, R21, 0x100, R22 ;  /* 0x0000010015157824 */ /* 0x001fe400078e0216 */
[----:B------:R-:W0:Y:S02]  /*26e0*/  LDS.U8 R22, [R20+0x48] ;  /* 0x0000480014167984 */ /* 0x000e240000000000 */
[----:B------:R-:W-:Y:S02]  /*26f0*/  IMAD R28, R13, 0x100, R28 ;  /* 0x000001000d1c7824 */ /* 0x000fe400078e021c */
[----:B--2---:R-:W-:-:S05]  /*2700*/  IMAD R24, R23, 0x100, R24 ;  /* 0x0000010017187824 */ /* 0x004fca00078e0218 */
[----:B------:R-:W-:Y:S01]  /*2710*/  PRMT R24, R21, 0x5410, R24 ;  /* 0x0000541015187816 */ /* 0x000fe20000000018 */
[----:B------:R-:W-:Y:S02]  /*2720*/  IMAD.IADD R21, R12, 0x1, R15 ;  /* 0x000000010c157824 */ /* 0x000fe400078e020f */
[----:B---3--:R-:W-:-:S03]  /*2730*/  IMAD R25, R26, 0x100, R25 ;  /* 0x000001001a197824 */ /* 0x008fc600078e0219 */
[----:B------:R-:W-:Y:S01]  /*2740*/  LDS.U8 R23, [R21+0x40] ;  /* 0x0000400015177984 */ /* 0x000fe20000000000 */
[----:B-----5:R-:W-:Y:S03]  /*2750*/  IMMA.16816.S8.S8 R4, R16.ROW, R24.COL, R4 ;  /* 0x0000001810047237 */ /* 0x020fe60000405404 */
[----:B------:R-:W2:Y:S04]  /*2760*/  LDS.U8 R24, [R21] ;  /* 0x0000000015187984 */ /* 0x000ea80000000000 */
[----:B------:R-:W-:Y:S04]  /*2770*/  LDS.U8 R26, [R21+0xc0] ;  /* 0x0000c000151a7984 */ /* 0x000fe80000000000 */
[----:B------:R-:W-:Y:S01]  /*2780*/  LDS.U8 R29, [R21+0x48] ;  /* 0x00004800151d7984 */ /* 0x000fe20000000000 */
[----:B0-----:R-:W-:-:S03]  /*2790*/  LEA R22, R22, R27, 0x8 ;  /* 0x0000001b16167211 */ /* 0x001fc600078e40ff */
[----:B------:R-:W-:Y:S01]  /*27a0*/  LDS.U8 R20, [R21+0x88] ;  /* 0x0000880015147984 */ /* 0x000fe20000000000 */
[----:B------:R-:W-:-:S03]  /*27b0*/  PRMT R22, R22, 0x5410, R25 ;  /* 0x0000541016167816 */ /* 0x000fc60000000019 */
[----:B------:R-:W0:Y:S04]  /*27c0*/  LDS.U8 R27, [R21+0xc8] ;  /* 0x0000c800151b7984 */ /* 0x000e280000000000 */
[----:B------:R-:W3:Y:S01]  /*27d0*/  LDS.U8 R25, [R21+0x80] ;  /* 0x0000800015197984 */ /* 0x000ee20000000000 */
[----:B------:R-:W-:Y:S01]  /*27e0*/  IMMA.16816.S8.S8 R8, R16.ROW, R22.COL, R8 ;  /* 0x0000001610087237 */ /* 0x000fe20000405408 */
[----:B------:R-:W-:Y:S02]  /*27f0*/  IMAD R16, R13, 0x100, R18 ;  /* 0x000001000d107824 */ /* 0x000fe400078e0212 */
[----:B------:R-:W4:Y:S04]  /*2800*/  LDS.U8 R22, [R21+0x8] ;  /* 0x0000080015167984 */ /* 0x000f280000000000 */
[----:B------:R-:W5:Y:S01]  /*2810*/  LDSM.16.M88.2 R16, [R16] ;  /* 0x000000001010783b */ /* 0x000f620000000100 */
[----:B--2---:R-:W-:-:S02]  /*2820*/  IMAD R23, R23, 0x100, R24 ;  /* 0x0000010017177824 */ /* 0x004fc400078e0218 */
[----:B0-----:R-:W-:Y:S01]  /*2830*/  IMAD R27, R27, 0x100, R20 ;  /* 0x000001001b1b7824 */ /* 0x001fe200078e0214 */
[----:B------:R-:W-:Y:S02]  /*2840*/  IADD3 R20, PT, PT, R12, 0x400, R15 ;  /* 0x000004000c147810 */ /* 0x000fe40007ffe00f */
[----:B------:R-:W-:Y:S01]  /*2850*/  IADD3 R15, PT, PT, R15, 0x1000, RZ ;  /* 0x000010000f0f7810 */ /* 0x000fe20007ffe0ff */
[----:B---3--:R-:W-:Y:S02]  /*2860*/  IMAD R26, R26, 0x100, R25 ;  /* 0x000001001a1a7824 */ /* 0x008fe400078e0219 */
[----:B------:R-:W-:Y:S01]  /*2870*/  LDS.U8 R18, [R20] ;  /* 0x0000000014127984 */ /* 0x000fe20000000000 */
[----:B----4-:R-:W-:Y:S02]  /*2880*/  IMAD R22, R29, 0x100, R22 ;  /* 0x000001001d167824 */ /* 0x010fe400078e0216 */
[----:B------:R-:W-:Y:S01]  /*2890*/  PRMT R23, R23, 0x5410, R26 ;  /* 0x0000541017177816 */ /* 0x000fe2000000001a */
[----:B------:R-:W0:Y:S02]  /*28a0*/  LDS.U8 R21, [R20+0x40] ;  /* 0x0000400014157984 */ /* 0x000e240000000000 */
[----:B------:R-:W-:-:S02]  /*28b0*/  PRMT R27, R22, 0x5410, R27 ;  /* 0x00005410161b7816 */ /* 0x000fc4000000001b */
[----:B------:R-:W-:Y:S02]  /*28c0*/  LDS.U8 R24, [R20+0x48] ;  /* 0x0000480014187984 */ /* 0x000fe40000000000 */
[C---:B-----5:R-:W-:Y:S02]  /*28d0*/  IMMA.16816.S8.S8 R4, R16.reuse.ROW, R23.COL, R4 ;  /* 0x0000001710047237 */ /* 0x060fe40000405404 */
[----:B------:R-:W-:Y:S04]  /*28e0*/  LDS.U8 R23, [R20+0x80] ;  /* 0x0000800014177984 */ /* 0x000fe80000000000 */
[----:B------:R-:W2:Y:S02]  /*28f0*/  LDS.U8 R22, [R20+0xc0] ;  /* 0x0000c00014167984 */ /* 0x000ea40000000000 */
[----:B------:R-:W-:Y:S02]  /*2900*/  IMMA.16816.S8.S8 R8, R16.ROW, R27.COL, R8 ;  /* 0x0000001b10087237 */ /* 0x000fe40000405408 */
[----:B------:R-:W3:Y:S04]  /*2910*/  LDS.U8 R27, [R20+0x8] ;  /* 0x00000800141b7984 */ /* 0x000ee80000000000 */
[----:B------:R-:W-:Y:S04]  /*2920*/  LDS.U8 R25, [R20+0x88] ;  /* 0x0000880014197984 */ /* 0x000fe80000000000 */
[----:B------:R-:W4:Y:S04]  /*2930*/  LDS.U8 R26, [R20+0xc8] ;  /* 0x0000c800141a7984 */ /* 0x000f280000000000 */
[----:B------:R-:W5:Y:S01]  /*2940*/  LDSM.16.M88.2 R16, [R28] ;  /* 0x000000001c10783b */ /* 0x000f620000000100 */
[----:B0-----:R-:W-:-:S02]  /*2950*/  IMAD R18, R21, 0x100, R18 ;  /* 0x0000010015127824 */ /* 0x001fc400078e0212 */
[----:B--2---:R-:W-:Y:S02]  /*2960*/  IMAD R23, R22, 0x100, R23 ;  /* 0x0000010016177824 */ /* 0x004fe400078e0217 */
[----:B---3--:R-:W-:-:S03]  /*2970*/  IMAD R24, R24, 0x100, R27 ;  /* 0x0000010018187824 */ /* 0x008fc600078e021b */
[----:B------:R-:W-:Y:S01]  /*2980*/  PRMT R18, R18, 0x5410, R23 ;  /* 0x0000541012127816 */ /* 0x000fe20000000017 */
[----:B----4-:R-:W-:-:S06]  /*2990*/  IMAD R25, R26, 0x100, R25 ;  /* 0x000001001a197824 */ /* 0x010fcc00078e0219 */
[----:B-----5:R-:W-:Y:S01]  /*29a0*/  IMMA.16816.S8.S8 R4, R16.ROW, R18.COL, R4 ;  /* 0x0000001210047237 */ /* 0x020fe20000405404 */
[----:B------:R-:W-:-:S07]  /*29b0*/  PRMT R24, R24, 0x5410, R25 ;  /* 0x0000541018187816 */ /* 0x000fce0000000019 */
[----:B------:R-:W-:Y:S01]  /*29c0*/  IMMA.16816.S8.S8 R8, R16.ROW, R24.COL, R8 ;  /* 0x0000001810087237 */ /* 0x000fe20000405408 */
[----:B------:R-:W-:-:S04]  /*29d0*/  NOP ;  /* 0x0000000000007918 */ /* 0x000fc80000000000 */
[----:B------:R-:W-:-:S15]  /*29e0*/  BRA.U UP0, `(.L_x_18) ;  /* 0xfffffff900a47547 */ /* 0x000fde000b83ffff */
[----:B------:R-:W-:-:S07]  /*29f0*/  VIADD R14, R14, 0xffffffe0 ;  /* 0xffffffe00e0e7836 */ /* 0x000fce0000000000 */
.L_x_17:
[----:B------:R-:W0:Y:S02]  /*2a00*/  LDCU UR4, c[0x0][0x39c] ;  /* 0x00007380ff0477ac */ /* 0x000e240008000800 */
[----:B0-----:R-:W-:-:S04]  /*2a10*/  UIADD3 UR4, UPT, UPT, UR4, -0x1, URZ ;  /* 0xffffffff04047890 */ /* 0x001fc8000fffe0ff */
[----:B------:R-:W-:-:S04]  /*2a20*/  ULEA.HI UR4, UR4, 0x1, URZ, 0x1c ;  /* 0x0000000104047891 */ /* 0x000fc8000f8fe0ff */
[----:B------:R-:W-:-:S04]  /*2a30*/  ULOP3.LUT UR4, UR4, 0x3, URZ, 0xc0, !UPT ;  /* 0x0000000304047892 */ /* 0x000fc8000f8ec0ff */
[----:B------:R-:W-:-:S09]  /*2a40*/  UISETP.NE.AND UP0, UPT, UR4, URZ, UPT ;  /* 0x000000ff0400728c */ /* 0x000fd2000bf05270 */
[----:B------:R-:W-:Y:S05]  /*2a50*/  BRA.U !UP0, `(.L_x_16) ;  /* 0x0000000108bc7547 */ /* 0x000fea000b800000 */
[----:B------:R-:W0:Y:S01]  /*2a60*/  S2R R13, SR_TID.X ;  /* 0x00000000000d7919 */ /* 0x000e220000002100 */
[----:B------:R-:W2:Y:S01]  /*2a70*/  S2UR UR7, SR_CgaCtaId ;  /* 0x00000000000779c3 */ /* 0x000ea20000008800 */
[----:B------:R-:W-:Y:S01]  /*2a80*/  UMOV UR5, 0x400 ;  /* 0x0000040000057882 */ /* 0x000fe20000000000 */
[----:B------:R-:W-:Y:S01]  /*2a90*/  IMAD R17, R3, 0x1000, R14 ;  /* 0x0000100003117824 */ /* 0x000fe200078e020e */
[----:B------:R-:W3:Y:S01]  /*2aa0*/  S2R R12, SR_LANEID ;  /* 0x00000000000c7919 */ /* 0x000ee20000000000 */
[----:B------:R-:W-:Y:S02]  /*2ab0*/  UIADD3 UR6, UPT, UPT, UR5, 0x4000, URZ ;  /* 0x0000400005067890 */ /* 0x000fe4000fffe0ff */
[----:B------:R-:W-:Y:S02]  /*2ac0*/  UIADD3 UR4, UPT, UPT, -UR4, URZ, URZ ;  /* 0x000000ff04047290 */ /* 0x000fe4000fffe1ff */
[----:B--2---:R-:W-:Y:S02]  /*2ad0*/  ULEA UR5, UR7, UR5, 0x18 ;  /* 0x0000000507057291 */ /* 0x004fe4000f8ec0ff */
[----:B------:R-:W-:-:S04]  /*2ae0*/  ULEA UR6, UR7, UR6, 0x18 ;  /* 0x0000000607067291 */ /* 0x000fc8000f8ec0ff */
[----:B------:R-:W-:Y:S02]  /*2af0*/  IADD3 R17, PT, PT, R17, UR5, RZ ;  /* 0x0000000511117c10 */ /* 0x000fe4000fffe0ff */
[----:B0-----:R-:W-:Y:S02]  /*2b00*/  SHF.R.U32.HI R16, RZ, 0x1, R13 ;  /* 0x00000001ff107819 */ /* 0x001fe4000001160d */
[C---:B---3--:R-:W-:Y:S01]  /*2b10*/  LOP3.LUT R13, R12.reuse, 0xf, RZ, 0xc0, !PT ;  /* 0x0000000f0c0d7812 */ /* 0x048fe200078ec0ff */
[----:B------:R-:W-:Y:S01]  /*2b20*/  IMAD.SHL.U32 R18, R12, 0x4, RZ ;  /* 0x000000040c127824 */ /* 0x000fe200078e00ff */
[----:B------:R-:W-:Y:S02]  /*2b30*/  LOP3.LUT R19, R16, 0x1f0, RZ, 0xc0, !PT ;  /* 0x000001f010137812 */ /* 0x000fe400078ec0ff */
[----:B------:R-:W-:Y:S02]  /*2b40*/  SHF.R.U32.HI R15, RZ, 0x2, R12 ;  /* 0x00000002ff0f7819 */ /* 0x000fe4000001160c */
[----:B------:R-:W-:Y:S01]  /*2b50*/  SHF.R.U32.HI R12, RZ, 0x3, R13 ;  /* 0x00000003ff0c7819 */ /* 0x000fe2000001160d */
[----:B------:R-:W-:Y:S01]  /*2b60*/  IMAD R16, R14, 0x40, R19 ;  /* 0x000000400e107824 */ /* 0x000fe200078e0213 */
[----:B------:R-:W-:-:S02]  /*2b70*/  LOP3.LUT R13, R13, 0x7, RZ, 0xc0, !PT ;  /* 0x000000070d0d7812 */ /* 0x000fc400078ec0ff */
[----:B------:R-:W-:Y:S01]  /*2b80*/  LOP3.LUT R18, R18, 0xc, RZ, 0xe2, !PT ;  /* 0x0000000c12127812 */ /* 0x000fe200078ee2ff */
[----:B------:R-:W-:Y:S02]  /*2b90*/  VIADD R16, R16, UR6 ;  /* 0x0000000610107c36 */ /* 0x000fe40008000000 */
[----:B------:R-:W-:Y:S02]  /*2ba0*/  IMAD R14, R12, 0x8, R13 ;  /* 0x000000080c0e7824 */ /* 0x000fe400078e020d */
[----:B------:R-:W-:-:S07]  /*2bb0*/  IMAD R15, R18, 0x40, R15 ;  /* 0x00000040120f7824 */ /* 0x000fce00078e020f */
.L_x_19:
[----:B------:R-:W-:Y:S01]  /*2bc0*/  IMAD.IADD R26, R15, 0x1, R16 ;  /* 0x000000010f1a7824 */ /* 0x000fe200078e0210 */
[----:B------:R-:W-:Y:S01]  /*2bd0*/  UIADD3 UR4, UPT, UPT, UR4, 0x1, URZ ;  /* 0x0000000104047890 */ /* 0x000fe2000fffe0ff */
[----:B------:R-:W-:Y:S02]  /*2be0*/  IMAD R12, R14, 0x100, R17 ;  /* 0x000001000e0c7824 */ /* 0x000fe400078e0211 */
[----:B------:R-:W-:Y:S01]  /*2bf0*/  VIADD R16, R16, 0x400 ;  /* 0x0000040010107836 */ /* 0x000fe20000000000 */
[----:B------:R-:W-:Y:S01]  /*2c00*/  LDS.U8 R21, [R26] ;  /* 0x000000001a157984 */ /* 0x000fe20000000000 */
[----:B------:R-:W-:Y:S01]  /*2c10*/  UISETP.NE.AND UP0, UPT, UR4, URZ, UPT ;  /* 0x000000ff0400728c */ /* 0x000fe2000bf05270 */
[----:B------:R-:W-:Y:S02]  /*2c20*/  VIADD R17, R17, 0x10 ;  /* 0x0000001011117836 */ /* 0x000fe40000000000 */
[----:B------:R-:W0:Y:S04]  /*2c30*/  LDS.U8 R22, [R26+0x40] ;  /* 0x000040001a167984 */ /* 0x000e280000000000 */
[----:B------:R-:W-:Y:S04]  /*2c40*/  LDS.U8 R23, [R26+0x80] ;  /* 0x000080001a177984 */ /* 0x000fe80000000000 */
[----:B------:R-:W2:Y:S04]  /*2c50*/  LDS.U8 R24, [R26+0xc0] ;  /* 0x0000c0001a187984 */ /* 0x000ea80000000000 */
[----:B------:R-:W-:Y:S04]  /*2c60*/  LDS.U8 R18, [R26+0x8] ;  /* 0x000008001a127984 */ /* 0x000fe80000000000 */
[----:B------:R-:W3:Y:S04]  /*2c70*/  LDS.U8 R19, [R26+0x48] ;  /* 0x000048001a137984 */ /* 0x000ee80000000000 */
[----:B------:R-:W-:Y:S04]  /*2c80*/  LDS.U8 R20, [R26+0x88] ;  /* 0x000088001a147984 */ /* 0x000fe80000000000 */
[----:B------:R-:W4:Y:S04]  /*2c90*/  LDS.U8 R25, [R26+0xc8] ;  /* 0x0000c8001a197984 */ /* 0x000f280000000000 */
[----:B------:R-:W5:Y:S01]  /*2ca0*/  LDSM.16.M88.2 R12, [R12] ;  /* 0x000000000c0c783b */ /* 0x000f620000000100 */
[----:B0-----:R-:W-:-:S02]  /*2cb0*/  IMAD R21, R22, 0x100, R21 ;  /* 0x0000010016157824 */ /* 0x001fc400078e0215 */
[----:B--2---:R-:W-:-:S05]  /*2cc0*/  IMAD R24, R24, 0x100, R23 ;  /* 0x0000010018187824 */ /* 0x004fca00078e0217 */
[----:B------:R-:W-:Y:S01]  /*2cd0*/  PRMT R21, R21, 0x5410, R24 ;  /* 0x0000541015157816 */ /* 0x000fe20000000018 */
[----:B---3--:R-:W-:Y:S01]  /*2ce0*/  IMAD R18, R19, 0x100, R18 ;  /* 0x0000010013127824 */ /* 0x008fe200078e0212 */
[----:B----4-:R-:W-:-:S04]  /*2cf0*/  LEA R25, R25, R20, 0x8 ;  /* 0x0000001419197211 */ /* 0x010fc800078e40ff */
[----:B------:R-:W-:Y:S01]  /*2d00*/  PRMT R18, R18, 0x5410, R25 ;  /* 0x0000541012127816 */ /* 0x000fe20000000019 */
[C---:B-----5:R-:W-:Y:S08]  /*2d10*/  IMMA.16816.S8.S8 R4, R12.reuse.ROW, R21.COL, R4 ;  /* 0x000000150c047237 */ /* 0x060ff00000405404 */
[----:B------:R-:W-:Y:S01]  /*2d20*/  IMMA.16816.S8.S8 R8, R12.ROW, R18.COL, R8 ;  /* 0x000000120c087237 */ /* 0x000fe20000405408 */
[----:B------:R-:W-:-:S04]  /*2d30*/  NOP ;  /* 0x0000000000007918 */ /* 0x000fc80000000000 */
[----:B------:R-:W-:-:S15]  /*2d40*/  BRA.U UP0, `(.L_x_19) ;  /* 0xfffffffd009c7547 */ /* 0x000fde000b83ffff */
.L_x_16:
[----:B---3--:R-:W2:Y:S01]  /*2d50*/  S2R R15, SR_TID.X ;  /* 0x00000000000f7919 */ /* 0x008ea20000002100 */
[----:B------:R-:W3:Y:S01]  /*2d60*/  LDC R17, c[0x0][0x3a0] ;  /* 0x0000e800ff117b82 */ /* 0x000ee20000000800 */
[----:B------:R-:W-:Y:S01]  /*2d70*/  IMAD R0, R0, UR11, R3 ;  /* 0x0000000b00007c24 */ /* 0x000fe2000f8e0203 */
[----:B0-----:R-:W0:Y:S06]  /*2d80*/  S2R R14, SR_LANEID ;  /* 0x00000000000e7919 */ /* 0x001e2c0000000000 */
[----:B------:R-:W4:Y:S01]  /*2d90*/  LDC.64 R12, c[0x0][0x390] ;  /* 0x0000e400ff0c7b82 */ /* 0x000f220000000a00 */
[----:B---3--:R-:W-:Y:S01]  /*2da0*/  IMAD R3, R0, R17, RZ ;  /* 0x0000001100037224 */ /* 0x008fe200078e02ff */
[----:B------:R-:W-:Y:S01]  /*2db0*/  SHF.R.U32.HI R17, RZ, 0x1, R17 ;  /* 0x00000001ff117819 */ /* 0x000fe20000011611 */
[----:B--2---:R-:W-:Y:S01]  /*2dc0*/  IMAD R2, R2, UR12, R15 ;  /* 0x0000000c02027c24 */ /* 0x004fe2000f8e020f */
[----:B0-----:R-:W-:-:S04]  /*2dd0*/  SHF.R.U32.HI R16, RZ, 0x2, R14 ;  /* 0x00000002ff107819 */ /* 0x001fc8000001160e */
[----:B------:R-:W-:-:S04]  /*2de0*/  SHF.R.U32.HI R2, RZ, 0x1, R2 ;  /* 0x00000001ff027819 */ /* 0x000fc80000011602 */
[----:B------:R-:W-:Y:S02]  /*2df0*/  LOP3.LUT R0, R2, 0x7ffffff0, RZ, 0xc0, !PT ;  /* 0x7ffffff002007812 */ /* 0x000fe400078ec0ff */
[----:B------:R-:W-:-:S03]  /*2e00*/  LOP3.LUT R2, R14, 0x3, RZ, 0xc0, !PT ;  /* 0x000000030e027812 */ /* 0x000fc600078ec0ff */
[----:B------:R-:W-:Y:S02]  /*2e10*/  IMAD R15, R3, 0x10, R0 ;  /* 0x00000010030f7824 */ /* 0x000fe400078e0200 */
[----:B------:R-:W-:Y:S02]  /*2e20*/  IMAD.MOV.U32 R3, RZ, RZ, RZ ;  /* 0x000000ffff037224 */ /* 0x000fe400078e00ff */
[----:B----4-:R-:W-:-:S04]  /*2e30*/  IMAD.WIDE R12, R15, 0x4, R12 ;  /* 0x000000040f0c7825 */ /* 0x010fc800078e020c */
[----:B------:R-:W-:-:S03]  /*2e40*/  IMAD.WIDE.U32 R2, R16, R17, R2 ;  /* 0x0000001110027225 */ /* 0x000fc600078e0002 */
[----:B------:R-:W-:-:S04]  /*2e50*/  LEA R12, P0, R2, R12, 0x3 ;  /* 0x0000000c020c7211 */ /* 0x000fc800078018ff */
[----:B------:R-:W-:-:S03]  /*2e60*/  LEA.HI.X R13, R2, R13, R3, 0x3, P0 ;  /* 0x0000000d020d7211 */ /* 0x000fc600000f1c03 */
[----:B------:R-:W-:Y:S02]  /*2e70*/  IMAD.WIDE.U32 R2, R17, 0x40, R12 ;  /* 0x0000004011027825 */ /* 0x000fe400078e000c */
[----:B------:R-:W-:Y:S04]  /*2e80*/  STG.E.64 desc[UR8][R12.64], R4 ;  /* 0x000000040c007986 */ /* 0x000fe8000c101b08 */
[----:B------:R-:W-:Y:S04]  /*2e90*/  STG.E.64 desc[UR8][R2.64], R6 ;  /* 0x0000000602007986 */ /* 0x000fe8000c101b08 */
[----:B------:R-:W-:Y:S04]  /*2ea0*/  STG.E.64 desc[UR8][R12.64+0x20], R8 ;  /* 0x000020080c007986 */ /* 0x000fe8000c101b08 */
[----:B------:R-:W-:Y:S01]  /*2eb0*/  STG.E.64 desc[UR8][R2.64+0x20], R10 ;  /* 0x0000200a02007986 */ /* 0x000fe2000c101b08 */
[----:B-1----:R-:W-:Y:S05]  /*2ec0*/  EXIT ;  /* 0x000000000000794d */ /* 0x002fea0003800000 */
.L_x_20:
[----:B------:R-:W-:-:S00]  /*2ed0*/  BRA `(.L_x_20) ;  /* 0xfffffffc00fc7947 */ /* 0x000fc0000383ffff */
[----:B------:R-:W-:-:S00]  /*2ee0*/  NOP ;  /* 0x0000000000007918 */ /* 0x000fc00000000000 */
        /* <DEDUP_REMOVED lines=9> */
.L_x_21:


//--------------------- .nv.shared._Z2mmIaiEvPT_S1_PT0_iii --------------------------
	.section	.nv.shared._Z2mmIaiEvPT_S1_PT0_iii,"aw",@nobits
	.sectionflags	@""
.nv.shared._Z2mmIaiEvPT_S1_PT0_iii:
	.zero		33792


//--------------------- .nv.shared.reserved.0     --------------------------
	.section	.nv.shared.reserved.0,"aw",@nobits
	.weak		__nv_reservedSMEM_offset_0_alias
	.size		__nv_reservedSMEM_offset_0_alias, 0, 64
	.other		__nv_reservedSMEM_offset_0_alias,@"STO_CUDA_RESERVED_SHARED STV_DEFAULT"
__nv_reservedSMEM_offset_0_alias:
	.zero		0
	.zero		64


//--------------------- .nv.constant0._Z2mmIaiEvPT_S1_PT0_iii --------------------------
	.section	.nv.constant0._Z2mmIaiEvPT_S1_PT0_iii,"a",@progbits
	.sectionflags	@""
	.align	4
.nv.constant0._Z2mmIaiEvPT_S1_PT0_iii:
	.zero		932


//--------------------- SYMBOLS --------------------------

	.type		.nv.reservedSmem.offset0,@object
	.size		.nv.reservedSmem.offset0,0x4
	.type		.nv.reservedSmem.cap,@object
	.size		.nv.reservedSmem.cap,0x4
